//
// Generated by NVIDIA NVVM Compiler
//
// Compiler Build ID: CL-36424714
// Cuda compilation tools, release 13.0, V13.0.88
// Based on NVVM 20.0.0
//

.version 9.0
.target sm_100
.address_size 64

	// .globl	_Z25grid_sample_kernel_sharedPKfS0_Pfiiiii
.extern .shared .align 16 .b8 shmem[];

.visible .entry _Z25grid_sample_kernel_sharedPKfS0_Pfiiiii(
	.param .u64 .ptr .align 1 _Z25grid_sample_kernel_sharedPKfS0_Pfiiiii_param_0,
	.param .u64 .ptr .align 1 _Z25grid_sample_kernel_sharedPKfS0_Pfiiiii_param_1,
	.param .u64 .ptr .align 1 _Z25grid_sample_kernel_sharedPKfS0_Pfiiiii_param_2,
	.param .u32 _Z25grid_sample_kernel_sharedPKfS0_Pfiiiii_param_3,
	.param .u32 _Z25grid_sample_kernel_sharedPKfS0_Pfiiiii_param_4,
	.param .u32 _Z25grid_sample_kernel_sharedPKfS0_Pfiiiii_param_5,
	.param .u32 _Z25grid_sample_kernel_sharedPKfS0_Pfiiiii_param_6,
	.param .u32 _Z25grid_sample_kernel_sharedPKfS0_Pfiiiii_param_7
)
{
	.reg .pred 	%p<32>;
	.reg .b32 	%r<240>;
	.reg .b32 	%f<129>;
	.reg .b64 	%rd<29>;

	ld.param.u64 	%rd4, [_Z25grid_sample_kernel_sharedPKfS0_Pfiiiii_param_0];
	ld.param.u64 	%rd3, [_Z25grid_sample_kernel_sharedPKfS0_Pfiiiii_param_1];
	ld.param.u64 	%rd5, [_Z25grid_sample_kernel_sharedPKfS0_Pfiiiii_param_2];
	ld.param.u32 	%r69, [_Z25grid_sample_kernel_sharedPKfS0_Pfiiiii_param_3];
	ld.param.u32 	%r70, [_Z25grid_sample_kernel_sharedPKfS0_Pfiiiii_param_4];
	ld.param.u32 	%r71, [_Z25grid_sample_kernel_sharedPKfS0_Pfiiiii_param_5];
	ld.param.u32 	%r72, [_Z25grid_sample_kernel_sharedPKfS0_Pfiiiii_param_6];
	ld.param.u32 	%r73, [_Z25grid_sample_kernel_sharedPKfS0_Pfiiiii_param_7];
	cvta.to.global.u64 	%rd1, %rd4;
	cvta.to.global.u64 	%rd2, %rd5;
	mov.u32 	%r74, %tid.x;
	mov.u32 	%r1, %tid.y;
	mov.u32 	%r75, %ctaid.x;
	mov.u32 	%r76, %ntid.x;
	mad.lo.s32 	%r2, %r75, %r76, %r74;
	mov.u32 	%r77, %ctaid.y;
	mov.u32 	%r78, %ntid.y;
	mul.lo.s32 	%r3, %r77, %r78;
	add.s32 	%r4, %r3, %r1;
	mov.u32 	%r5, %ctaid.z;
	mad.lo.s32 	%r228, %r1, %r76, %r74;
	mul.lo.s32 	%r7, %r76, %r78;
	mul.lo.s32 	%r79, %r70, %r69;
	mul.lo.s32 	%r8, %r79, %r71;
	setp.ge.s32 	%p5, %r228, %r8;
	@%p5 bra 	$L__BB0_7;
	ld.param.u32 	%r219, [_Z25grid_sample_kernel_sharedPKfS0_Pfiiiii_param_3];
	mul.lo.s32 	%r9, %r71, %r70;
	mul.lo.s32 	%r10, %r219, %r5;
	add.s32 	%r80, %r228, %r7;
	max.u32 	%r81, %r8, %r80;
	setp.lt.u32 	%p6, %r80, %r8;
	selp.u32 	%r82, 1, 0, %p6;
	add.s32 	%r83, %r80, %r82;
	sub.s32 	%r84, %r81, %r83;
	div.u32 	%r85, %r84, %r7;
	add.s32 	%r11, %r85, %r82;
	and.b32  	%r86, %r11, 3;
	setp.eq.s32 	%p7, %r86, 3;
	@%p7 bra 	$L__BB0_4;
	shl.b32 	%r87, %r228, 2;
	mov.u32 	%r88, shmem;
	add.s32 	%r226, %r88, %r87;
	shl.b32 	%r13, %r7, 2;
	add.s32 	%r89, %r11, 1;
	and.b32  	%r90, %r89, 3;
	neg.s32 	%r225, %r90;
$L__BB0_3:
	.pragma "nounroll";
	div.s32 	%r91, %r228, %r71;
	mul.lo.s32 	%r92, %r91, %r71;
	sub.s32 	%r93, %r228, %r92;
	rem.s32 	%r94, %r91, %r70;
	div.s32 	%r95, %r228, %r9;
	add.s32 	%r96, %r95, %r10;
	mad.lo.s32 	%r97, %r96, %r70, %r94;
	mad.lo.s32 	%r98, %r97, %r71, %r93;
	mul.wide.s32 	%rd6, %r98, 4;
	add.s64 	%rd7, %rd1, %rd6;
	ld.global.f32 	%f47, [%rd7];
	st.shared.f32 	[%r226], %f47;
	add.s32 	%r228, %r228, %r7;
	add.s32 	%r226, %r226, %r13;
	add.s32 	%r225, %r225, 1;
	setp.ne.s32 	%p8, %r225, 0;
	@%p8 bra 	$L__BB0_3;
$L__BB0_4:
	setp.lt.u32 	%p9, %r11, 3;
	@%p9 bra 	$L__BB0_7;
	mov.u32 	%r108, shmem;
	shl.b32 	%r119, %r7, 2;
$L__BB0_6:
	div.s32 	%r99, %r228, %r71;
	mul.lo.s32 	%r100, %r99, %r71;
	sub.s32 	%r101, %r228, %r100;
	rem.s32 	%r102, %r99, %r70;
	div.s32 	%r103, %r228, %r9;
	add.s32 	%r104, %r103, %r10;
	mad.lo.s32 	%r105, %r104, %r70, %r102;
	mad.lo.s32 	%r106, %r105, %r71, %r101;
	mul.wide.s32 	%rd8, %r106, 4;
	add.s64 	%rd9, %rd1, %rd8;
	ld.global.f32 	%f48, [%rd9];
	shl.b32 	%r107, %r228, 2;
	add.s32 	%r109, %r108, %r107;
	st.shared.f32 	[%r109], %f48;
	add.s32 	%r110, %r228, %r7;
	div.s32 	%r111, %r110, %r71;
	mul.lo.s32 	%r112, %r111, %r71;
	sub.s32 	%r113, %r110, %r112;
	rem.s32 	%r114, %r111, %r70;
	div.s32 	%r115, %r110, %r9;
	add.s32 	%r116, %r115, %r10;
	mad.lo.s32 	%r117, %r116, %r70, %r114;
	mad.lo.s32 	%r118, %r117, %r71, %r113;
	mul.wide.s32 	%rd10, %r118, 4;
	add.s64 	%rd11, %rd1, %rd10;
	ld.global.f32 	%f49, [%rd11];
	add.s32 	%r120, %r109, %r119;
	st.shared.f32 	[%r120], %f49;
	add.s32 	%r121, %r110, %r7;
	div.s32 	%r122, %r121, %r71;
	mul.lo.s32 	%r123, %r122, %r71;
	sub.s32 	%r124, %r121, %r123;
	rem.s32 	%r125, %r122, %r70;
	div.s32 	%r126, %r121, %r9;
	add.s32 	%r127, %r126, %r10;
	mad.lo.s32 	%r128, %r127, %r70, %r125;
	mad.lo.s32 	%r129, %r128, %r71, %r124;
	mul.wide.s32 	%rd12, %r129, 4;
	add.s64 	%rd13, %rd1, %rd12;
	ld.global.f32 	%f50, [%rd13];
	add.s32 	%r130, %r120, %r119;
	st.shared.f32 	[%r130], %f50;
	add.s32 	%r131, %r121, %r7;
	div.s32 	%r132, %r131, %r71;
	mul.lo.s32 	%r133, %r132, %r71;
	sub.s32 	%r134, %r131, %r133;
	rem.s32 	%r135, %r132, %r70;
	div.s32 	%r136, %r131, %r9;
	add.s32 	%r137, %r136, %r10;
	mad.lo.s32 	%r138, %r137, %r70, %r135;
	mad.lo.s32 	%r139, %r138, %r71, %r134;
	mul.wide.s32 	%rd14, %r139, 4;
	add.s64 	%rd15, %rd1, %rd14;
	ld.global.f32 	%f51, [%rd15];
	add.s32 	%r140, %r130, %r119;
	st.shared.f32 	[%r140], %f51;
	add.s32 	%r228, %r131, %r7;
	setp.lt.s32 	%p10, %r228, %r8;
	@%p10 bra 	$L__BB0_6;
$L__BB0_7:
	bar.sync 	0;
	setp.ge.s32 	%p11, %r4, %r72;
	setp.ge.s32 	%p12, %r2, %r73;
	or.pred  	%p13, %p11, %p12;
	@%p13 bra 	$L__BB0_55;
	ld.param.u32 	%r220, [_Z25grid_sample_kernel_sharedPKfS0_Pfiiiii_param_3];
	mul.lo.s32 	%r24, %r72, %r5;
	add.s32 	%r141, %r24, %r4;
	mad.lo.s32 	%r142, %r141, %r73, %r2;
	shl.b32 	%r143, %r142, 1;
	cvta.to.global.u64 	%rd16, %rd3;
	mul.wide.s32 	%rd17, %r143, 4;
	add.s64 	%rd18, %rd16, %rd17;
	ld.global.f32 	%f52, [%rd18];
	ld.global.f32 	%f53, [%rd18+4];
	add.f32 	%f54, %f52, 0f3F800000;
	mul.f32 	%f55, %f54, 0f3F000000;
	add.s32 	%r144, %r71, -1;
	cvt.rn.f32.s32 	%f56, %r144;
	mul.f32 	%f1, %f55, %f56;
	add.f32 	%f57, %f53, 0f3F800000;
	mul.f32 	%f58, %f57, 0f3F000000;
	add.s32 	%r145, %r70, -1;
	cvt.rn.f32.s32 	%f59, %r145;
	mul.f32 	%f2, %f58, %f59;
	cvt.rmi.f32.f32 	%f60, %f1;
	cvt.rzi.s32.f32 	%r25, %f60;
	cvt.rmi.f32.f32 	%f61, %f2;
	cvt.rzi.s32.f32 	%r26, %f61;
	add.s32 	%r27, %r26, 1;
	setp.lt.s32 	%p14, %r220, 1;
	@%p14 bra 	$L__BB0_55;
	ld.param.u32 	%r221, [_Z25grid_sample_kernel_sharedPKfS0_Pfiiiii_param_3];
	cvt.rn.f32.s32 	%f62, %r25;
	sub.f32 	%f63, %f1, %f62;
	cvt.rn.f32.s32 	%f64, %r26;
	sub.f32 	%f65, %f2, %f64;
	add.s32 	%r147, %r25, 1;
	setp.lt.s32 	%p15, %r25, 0;
	setp.ge.s32 	%p16, %r25, %r71;
	or.pred  	%p17, %p15, %p16;
	setp.lt.s32 	%p18, %r26, 0;
	setp.ge.s32 	%p19, %r26, %r70;
	or.pred  	%p20, %p18, %p19;
	or.pred  	%p1, %p17, %p20;
	setp.lt.s32 	%p21, %r25, -1;
	setp.ge.s32 	%p22, %r147, %r71;
	or.pred  	%p23, %p21, %p22;
	or.pred  	%p2, %p23, %p20;
	setp.lt.s32 	%p24, %r26, -1;
	or.pred  	%p25, %p17, %p24;
	setp.ge.s32 	%p26, %r27, %r70;
	or.pred  	%p3, %p25, %p26;
	or.pred  	%p27, %p23, %p24;
	or.pred  	%p4, %p27, %p26;
	mov.f32 	%f66, 0f3F800000;
	sub.f32 	%f67, %f66, %f63;
	sub.f32 	%f68, %f66, %f65;
	mul.f32 	%f3, %f67, %f68;
	mul.f32 	%f4, %f63, %f68;
	mul.f32 	%f5, %f67, %f65;
	mul.f32 	%f6, %f63, %f65;
	mul.lo.s32 	%r28, %r221, %r5;
	setp.lt.u32 	%p28, %r221, 4;
	mov.b32 	%r236, 0;
	@%p28 bra 	$L__BB0_44;
	ld.param.u32 	%r222, [_Z25grid_sample_kernel_sharedPKfS0_Pfiiiii_param_3];
	and.b32  	%r149, %r222, 2147483644;
	neg.s32 	%r235, %r149;
	mad.lo.s32 	%r150, %r24, %r222, %r1;
	add.s32 	%r151, %r150, %r3;
	mad.lo.s32 	%r234, %r73, %r151, %r2;
	mad.lo.s32 	%r152, %r70, 3, %r26;
	mul.lo.s32 	%r153, %r71, %r152;
	add.s32 	%r154, %r153, %r71;
	shl.b32 	%r155, %r154, 2;
	shl.b32 	%r156, %r25, 2;
	add.s32 	%r31, %r155, %r156;
	add.s32 	%r157, %r28, 3;
	mad.lo.s32 	%r158, %r72, %r157, %r4;
	mad.lo.s32 	%r232, %r73, %r158, %r2;
	shl.b32 	%r159, %r153, 2;
	add.s32 	%r33, %r159, %r156;
	add.s32 	%r160, %r28, 2;
	mad.lo.s32 	%r161, %r72, %r160, %r4;
	mad.lo.s32 	%r231, %r73, %r161, %r2;
	shl.b32 	%r162, %r70, 1;
	add.s32 	%r163, %r26, %r162;
	mul.lo.s32 	%r164, %r71, %r163;
	add.s32 	%r165, %r164, %r71;
	shl.b32 	%r166, %r165, 2;
	add.s32 	%r35, %r166, %r156;
	mad.lo.s32 	%r167, %r72, %r28, %r72;
	add.s32 	%r168, %r4, %r167;
	mad.lo.s32 	%r230, %r73, %r168, %r2;
	shl.b32 	%r169, %r164, 2;
	add.s32 	%r37, %r169, %r156;
	add.s32 	%r170, %r26, %r70;
	mul.lo.s32 	%r171, %r71, %r170;
	add.s32 	%r172, %r25, %r171;
	shl.b32 	%r173, %r172, 2;
	add.s32 	%r38, %r173, 4;
	add.s32 	%r174, %r171, %r71;
	shl.b32 	%r175, %r174, 2;
	add.s32 	%r176, %r175, %r156;
	add.s32 	%r39, %r176, 4;
	mov.u32 	%r233, shmem;
$L__BB0_11:
	mov.f32 	%f109, 0f00000000;
	@%p1 bra 	$L__BB0_13;
	mad.lo.s32 	%r177, %r26, %r71, %r25;
	shl.b32 	%r178, %r177, 2;
	add.s32 	%r179, %r233, %r178;
	ld.shared.f32 	%f109, [%r179];
$L__BB0_13:
	mov.f32 	%f110, 0f00000000;
	@%p2 bra 	$L__BB0_15;
	mad.lo.s32 	%r180, %r26, %r71, %r25;
	shl.b32 	%r181, %r180, 2;
	add.s32 	%r182, %r233, %r181;
	ld.shared.f32 	%f110, [%r182+4];
$L__BB0_15:
	mov.f32 	%f111, 0f00000000;
	@%p3 bra 	$L__BB0_17;
	mad.lo.s32 	%r183, %r71, %r26, %r71;
	shl.b32 	%r184, %r183, 2;
	shl.b32 	%r185, %r25, 2;
	add.s32 	%r186, %r184, %r185;
	add.s32 	%r187, %r233, %r186;
	ld.shared.f32 	%f111, [%r187];
$L__BB0_17:
	mov.f32 	%f112, 0f00000000;
	@%p4 bra 	$L__BB0_19;
	mad.lo.s32 	%r188, %r71, %r26, %r71;
	shl.b32 	%r189, %r188, 2;
	shl.b32 	%r190, %r25, 2;
	add.s32 	%r191, %r189, %r190;
	add.s32 	%r192, %r233, %r191;
	ld.shared.f32 	%f112, [%r192+4];
$L__BB0_19:
	mul.f32 	%f74, %f4, %f110;
	fma.rn.f32 	%f75, %f3, %f109, %f74;
	fma.rn.f32 	%f76, %f5, %f111, %f75;
	fma.rn.f32 	%f77, %f6, %f112, %f76;
	mul.wide.s32 	%rd19, %r234, 4;
	add.s64 	%rd20, %rd2, %rd19;
	st.global.f32 	[%rd20], %f77;
	mov.f32 	%f113, 0f00000000;
	@%p1 bra 	$L__BB0_21;
	add.s32 	%r193, %r233, %r38;
	ld.shared.f32 	%f113, [%r193+-4];
$L__BB0_21:
	mov.f32 	%f114, 0f00000000;
	@%p2 bra 	$L__BB0_23;
	add.s32 	%r194, %r233, %r38;
	ld.shared.f32 	%f114, [%r194];
$L__BB0_23:
	mov.f32 	%f115, 0f00000000;
	@%p3 bra 	$L__BB0_25;
	add.s32 	%r195, %r233, %r39;
	ld.shared.f32 	%f115, [%r195+-4];
$L__BB0_25:
	mov.f32 	%f116, 0f00000000;
	@%p4 bra 	$L__BB0_27;
	add.s32 	%r196, %r233, %r39;
	ld.shared.f32 	%f116, [%r196];
$L__BB0_27:
	mul.f32 	%f82, %f4, %f114;
	fma.rn.f32 	%f83, %f3, %f113, %f82;
	fma.rn.f32 	%f84, %f5, %f115, %f83;
	fma.rn.f32 	%f85, %f6, %f116, %f84;
	mul.wide.s32 	%rd21, %r230, 4;
	add.s64 	%rd22, %rd2, %rd21;
	st.global.f32 	[%rd22], %f85;
	mov.f32 	%f117, 0f00000000;
	@%p1 bra 	$L__BB0_29;
	add.s32 	%r197, %r233, %r37;
	ld.shared.f32 	%f117, [%r197];
$L__BB0_29:
	mov.f32 	%f118, 0f00000000;
	@%p2 bra 	$L__BB0_31;
	add.s32 	%r198, %r233, %r37;
	ld.shared.f32 	%f118, [%r198+4];
$L__BB0_31:
	mov.f32 	%f119, 0f00000000;
	@%p3 bra 	$L__BB0_33;
	add.s32 	%r199, %r233, %r35;
	ld.shared.f32 	%f119, [%r199];
$L__BB0_33:
	mov.f32 	%f120, 0f00000000;
	@%p4 bra 	$L__BB0_35;
	add.s32 	%r200, %r233, %r35;
	ld.shared.f32 	%f120, [%r200+4];
$L__BB0_35:
	mul.f32 	%f90, %f4, %f118;
	fma.rn.f32 	%f91, %f3, %f117, %f90;
	fma.rn.f32 	%f92, %f5, %f119, %f91;
	fma.rn.f32 	%f93, %f6, %f120, %f92;
	mul.wide.s32 	%rd23, %r231, 4;
	add.s64 	%rd24, %rd2, %rd23;
	st.global.f32 	[%rd24], %f93;
	mov.f32 	%f121, 0f00000000;
	@%p1 bra 	$L__BB0_37;
	add.s32 	%r201, %r233, %r33;
	ld.shared.f32 	%f121, [%r201];
$L__BB0_37:
	mov.f32 	%f122, 0f00000000;
	@%p2 bra 	$L__BB0_39;
	add.s32 	%r202, %r233, %r33;
	ld.shared.f32 	%f122, [%r202+4];
$L__BB0_39:
	mov.f32 	%f123, 0f00000000;
	@%p3 bra 	$L__BB0_41;
	add.s32 	%r203, %r233, %r31;
	ld.shared.f32 	%f123, [%r203];
$L__BB0_41:
	mov.f32 	%f124, 0f00000000;
	@%p4 bra 	$L__BB0_43;
	add.s32 	%r204, %r233, %r31;
	ld.shared.f32 	%f124, [%r204+4];
$L__BB0_43:
	ld.param.u32 	%r223, [_Z25grid_sample_kernel_sharedPKfS0_Pfiiiii_param_3];
	and.b32  	%r236, %r223, 2147483644;
	mul.f32 	%f97, %f4, %f122;
	fma.rn.f32 	%f98, %f3, %f121, %f97;
	fma.rn.f32 	%f99, %f5, %f123, %f98;
	fma.rn.f32 	%f100, %f6, %f124, %f99;
	mul.wide.s32 	%rd25, %r232, 4;
	add.s64 	%rd26, %rd2, %rd25;
	st.global.f32 	[%rd26], %f100;
	add.s32 	%r235, %r235, 4;
	mul.lo.s32 	%r205, %r73, %r72;
	shl.b32 	%r206, %r205, 2;
	add.s32 	%r234, %r234, %r206;
	mul.lo.s32 	%r207, %r71, %r70;
	shl.b32 	%r208, %r207, 4;
	add.s32 	%r233, %r233, %r208;
	add.s32 	%r232, %r232, %r206;
	add.s32 	%r231, %r231, %r206;
	add.s32 	%r230, %r230, %r206;
	setp.ne.s32 	%p29, %r235, 0;
	@%p29 bra 	$L__BB0_11;
$L__BB0_44:
	ld.param.u32 	%r224, [_Z25grid_sample_kernel_sharedPKfS0_Pfiiiii_param_3];
	and.b32  	%r54, %r224, 3;
	setp.eq.s32 	%p30, %r54, 0;
	@%p30 bra 	$L__BB0_55;
	add.s32 	%r210, %r236, %r28;
	mad.lo.s32 	%r211, %r72, %r210, %r4;
	mad.lo.s32 	%r239, %r73, %r211, %r2;
	mul.lo.s32 	%r56, %r73, %r72;
	neg.s32 	%r238, %r54;
	mad.lo.s32 	%r212, %r236, %r70, %r26;
	mul.lo.s32 	%r213, %r71, %r212;
	add.s32 	%r214, %r213, %r71;
	shl.b32 	%r215, %r214, 2;
	shl.b32 	%r216, %r25, 2;
	add.s32 	%r58, %r215, %r216;
	mul.lo.s32 	%r217, %r71, %r70;
	shl.b32 	%r59, %r217, 2;
	add.s32 	%r218, %r25, %r213;
	shl.b32 	%r60, %r218, 2;
	mov.u32 	%r237, shmem;
$L__BB0_46:
	.pragma "nounroll";
	add.s32 	%r64, %r237, %r60;
	mov.f32 	%f125, 0f00000000;
	@%p1 bra 	$L__BB0_48;
	ld.shared.f32 	%f125, [%r64];
$L__BB0_48:
	mov.f32 	%f126, 0f00000000;
	@%p2 bra 	$L__BB0_50;
	ld.shared.f32 	%f126, [%r64+4];
$L__BB0_50:
	add.s32 	%r65, %r237, %r58;
	mov.f32 	%f127, 0f00000000;
	@%p3 bra 	$L__BB0_52;
	ld.shared.f32 	%f127, [%r65];
$L__BB0_52:
	mov.f32 	%f128, 0f00000000;
	@%p4 bra 	$L__BB0_54;
	ld.shared.f32 	%f128, [%r65+4];
$L__BB0_54:
	mul.f32 	%f105, %f4, %f126;
	fma.rn.f32 	%f106, %f3, %f125, %f105;
	fma.rn.f32 	%f107, %f5, %f127, %f106;
	fma.rn.f32 	%f108, %f6, %f128, %f107;
	mul.wide.s32 	%rd27, %r239, 4;
	add.s64 	%rd28, %rd2, %rd27;
	st.global.f32 	[%rd28], %f108;
	add.s32 	%r239, %r239, %r56;
	add.s32 	%r238, %r238, 1;
	setp.ne.s32 	%p31, %r238, 0;
	add.s32 	%r237, %r237, %r59;
	@%p31 bra 	$L__BB0_46;
$L__BB0_55:
	ret;

}


// ===== COMPILED SASS (sm_100) =====

	.target	sm_100

	.elftype	@"ET_EXEC"


//--------------------- .note.nv.tkinfo           --------------------------
	.section	.note.nv.tkinfo,"",@"SHT_NOTE"
	.sectionflags	@"SHF_NOTE_NV_TKINFO"
	.tkinfo
        /*0018*/ 	.word	0x00000002
        /*0030*/ 	.string	""
        /*0030*/ 	.string	"ptxas"
        /*0030*/ 	.string	"Cuda compilation tools, release 13.0, V13.0.88"
        /*0030*/ 	.string	"Build cuda_13.0.r13.0/compiler.36424714_0"
        /*0030*/ 	.string	"-arch sm_100 -m 64 "



//--------------------- .note.nv.cuinfo           --------------------------
	.section	.note.nv.cuinfo,"",@"SHT_NOTE"
	.sectionflags	@"SHF_NOTE_NV_CUINFO"
        /*0018*/ 	.short	0x0002
        /*001a*/ 	.short	0x0064
        /*001c*/ 	.short	0x0082
	.zero		2


//--------------------- .nv.info                  --------------------------
	.section	.nv.info,"",@"SHT_CUDA_INFO"
	.align	4


	//----- nvinfo : EIATTR_REGCOUNT
	.align		4
        /*0000*/ 	.byte	0x04, 0x2f
        /*0002*/ 	.short	(.L_1 - .L_0)
	.align		4
.L_0:
        /*0004*/ 	.word	index@(_Z25grid_sample_kernel_sharedPKfS0_Pfiiiii)
        /*0008*/ 	.word	0x00000028


	//----- nvinfo : EIATTR_FRAME_SIZE
	.align		4
.L_1:
        /*000c*/ 	.byte	0x04, 0x11
        /*000e*/ 	.short	(.L_3 - .L_2)
	.align		4
.L_2:
        /*0010*/ 	.word	index@(_Z25grid_sample_kernel_sharedPKfS0_Pfiiiii)
        /*0014*/ 	.word	0x00000000


	//----- nvinfo : EIATTR_MIN_STACK_SIZE
	.align		4
.L_3:
        /*0018*/ 	.byte	0x04, 0x12
        /*001a*/ 	.short	(.L_5 - .L_4)
	.align		4
.L_4:
        /*001c*/ 	.word	index@(_Z25grid_sample_kernel_sharedPKfS0_Pfiiiii)
        /*0020*/ 	.word	0x00000000
.L_5:


//--------------------- .nv.compat                --------------------------
	.section	.nv.compat,"",@"SHT_CUDA_COMPAT_INFO"
	.align	4
        /*0000*/ 	.byte	0x02, 0x09, 0x00, 0x00, 0x02, 0x02, 0x01, 0x00, 0x02, 0x05, 0x05, 0x00, 0x03, 0x07, 0x01, 0x01
        /*0010*/ 	.byte	0x02, 0x03, 0x00, 0x00, 0x02, 0x06, 0x01, 0x00, 0x04, 0x0b, 0x08, 0x00, 0x09, 0x00, 0x00, 0x00
        /*0020*/ 	.byte	0x00, 0x00, 0x00, 0x00


//--------------------- .nv.info._Z25grid_sample_kernel_sharedPKfS0_Pfiiiii --------------------------
	.section	.nv.info._Z25grid_sample_kernel_sharedPKfS0_Pfiiiii,"",@"SHT_CUDA_INFO"
	.sectionflags	@""
	.align	4


	//----- nvinfo : EIATTR_CUDA_API_VERSION
	.align		4
        /*0000*/ 	.byte	0x04, 0x37
        /*0002*/ 	.short	(.L_7 - .L_6)
.L_6:
        /*0004*/ 	.word	0x00000082


	//----- nvinfo : EIATTR_KPARAM_INFO
	.align		4
.L_7:
        /*0008*/ 	.byte	0x04, 0x17
        /*000a*/ 	.short	(.L_9 - .L_8)
.L_8:
        /*000c*/ 	.word	0x00000000
        /*0010*/ 	.short	0x0007
        /*0012*/ 	.short	0x0028
        /*0014*/ 	.byte	0x00, 0xf0, 0x11, 0x00


	//----- nvinfo : EIATTR_KPARAM_INFO
	.align		4
.L_9:
        /*0018*/ 	.byte	0x04, 0x17
        /*001a*/ 	.short	(.L_11 - .L_10)
.L_10:
        /*001c*/ 	.word	0x00000000
        /*0020*/ 	.short	0x0006
        /*0022*/ 	.short	0x0024
        /*0024*/ 	.byte	0x00, 0xf0, 0x11, 0x00


	//----- nvinfo : EIATTR_KPARAM_INFO
	.align		4
.L_11:
        /*0028*/ 	.byte	0x04, 0x17
        /*002a*/ 	.short	(.L_13 - .L_12)
.L_12:
        /*002c*/ 	.word	0x00000000
        /*0030*/ 	.short	0x0005
        /*0032*/ 	.short	0x0020
        /*0034*/ 	.byte	0x00, 0xf0, 0x11, 0x00


	//----- nvinfo : EIATTR_KPARAM_INFO
	.align		4
.L_13:
        /*0038*/ 	.byte	0x04, 0x17
        /*003a*/ 	.short	(.L_15 - .L_14)
.L_14:
        /*003c*/ 	.word	0x00000000
        /*0040*/ 	.short	0x0004
        /*0042*/ 	.short	0x001c
        /*0044*/ 	.byte	0x00, 0xf0, 0x11, 0x00


	//----- nvinfo : EIATTR_KPARAM_INFO
	.align		4
.L_15:
        /*0048*/ 	.byte	0x04, 0x17
        /*004a*/ 	.short	(.L_17 - .L_16)
.L_16:
        /*004c*/ 	.word	0x00000000
        /*0050*/ 	.short	0x0003
        /*0052*/ 	.short	0x0018
        /*0054*/ 	.byte	0x00, 0xf0, 0x11, 0x00


	//----- nvinfo : EIATTR_KPARAM_INFO
	.align		4
.L_17:
        /*0058*/ 	.byte	0x04, 0x17
        /*005a*/ 	.short	(.L_19 - .L_18)
.L_18:
        /*005c*/ 	.word	0x00000000
        /*0060*/ 	.short	0x0002
        /*0062*/ 	.short	0x0010
        /*0064*/ 	.byte	0x00, 0xf5, 0x21, 0x00


	//----- nvinfo : EIATTR_KPARAM_INFO
	.align		4
.L_19:
        /*0068*/ 	.byte	0x04, 0x17
        /*006a*/ 	.short	(.L_21 - .L_20)
.L_20:
        /*006c*/ 	.word	0x00000000
        /*0070*/ 	.short	0x0001
        /*0072*/ 	.short	0x0008
        /*0074*/ 	.byte	0x00, 0xf5, 0x21, 0x00


	//----- nvinfo : EIATTR_KPARAM_INFO
	.align		4
.L_21:
        /*0078*/ 	.byte	0x04, 0x17
        /*007a*/ 	.short	(.L_23 - .L_22)
.L_22:
        /*007c*/ 	.word	0x00000000
        /*0080*/ 	.short	0x0000
        /*0082*/ 	.short	0x0000
        /*0084*/ 	.byte	0x00, 0xf5, 0x21, 0x00


	//----- nvinfo : EIATTR_SPARSE_MMA_MASK
	.align		4
.L_23:
        /*0088*/ 	.byte	0x03, 0x50
        /*008a*/ 	.short	0x0000


	//----- nvinfo : EIATTR_MAXREG_COUNT
	.align		4
        /*008c*/ 	.byte	0x03, 0x1b
        /*008e*/ 	.short	0x00ff


	//----- nvinfo : EIATTR_NUM_BARRIERS
	.align		4
        /*0090*/ 	.byte	0x02, 0x4c
        /*0092*/ 	.byte	0x01
	.zero		1


	//----- nvinfo : EIATTR_MERCURY_ISA_VERSION
	.align		4
        /*0094*/ 	.byte	0x03, 0x5f
        /*0096*/ 	.short	0x0101


	//----- nvinfo : EIATTR_VRC_CTA_INIT_COUNT
	.align		4
        /*0098*/ 	.byte	0x02, 0x4a
	.zero		1
	.zero		1


	//----- nvinfo : EIATTR_EXIT_INSTR_OFFSETS
	.align		4
        /*009c*/ 	.byte	0x04, 0x1c
        /*009e*/ 	.short	(.L_25 - .L_24)


	//   ....[0]....
.L_24:
        /*00a0*/ 	.word	0x00001930


	//   ....[1]....
        /*00a4*/ 	.word	0x00001a60


	//   ....[2]....
        /*00a8*/ 	.word	0x00002480


	//   ....[3]....
        /*00ac*/ 	.word	0x00002710


	//----- nvinfo : EIATTR_CRS_STACK_SIZE
	.align		4
.L_25:
        /*00b0*/ 	.byte	0x04, 0x1e
        /*00b2*/ 	.short	(.L_27 - .L_26)
.L_26:
        /*00b4*/ 	.word	0x00000000


	//----- nvinfo : EIATTR_CBANK_PARAM_SIZE
	.align		4
.L_27:
        /*00b8*/ 	.byte	0x03, 0x19
        /*00ba*/ 	.short	0x002c


	//----- nvinfo : EIATTR_PARAM_CBANK
	.align		4
        /*00bc*/ 	.byte	0x04, 0x0a
        /*00be*/ 	.short	(.L_29 - .L_28)
	.align		4
.L_28:
        /*00c0*/ 	.word	index@(.nv.constant0._Z25grid_sample_kernel_sharedPKfS0_Pfiiiii)
        /*00c4*/ 	.short	0x0380
        /*00c6*/ 	.short	0x002c


	//----- nvinfo : EIATTR_SW_WAR
	.align		4
.L_29:
        /*00c8*/ 	.byte	0x04, 0x36
        /*00ca*/ 	.short	(.L_31 - .L_30)
.L_30:
        /*00cc*/ 	.word	0x00000008
.L_31:


//--------------------- .nv.callgraph             --------------------------
	.section	.nv.callgraph,"",@"SHT_CUDA_CALLGRAPH"
	.align	4
	.sectionentsize	8
	.align		4
        /*0000*/ 	.word	0x00000000
	.align		4
        /*0004*/ 	.word	0xffffffff
	.align		4
        /*0008*/ 	.word	0x00000000
	.align		4
        /*000c*/ 	.word	0xfffffffe
	.align		4
        /*0010*/ 	.word	0x00000000
	.align		4
        /*0014*/ 	.word	0xfffffffd
	.align		4
        /*0018*/ 	.word	0x00000000
	.align		4
        /*001c*/ 	.word	0xfffffffc


//--------------------- .text._Z25grid_sample_kernel_sharedPKfS0_Pfiiiii --------------------------
	.section	.text._Z25grid_sample_kernel_sharedPKfS0_Pfiiiii,"ax",@progbits
	.align	128
        .global         _Z25grid_sample_kernel_sharedPKfS0_Pfiiiii
        .type           _Z25grid_sample_kernel_sharedPKfS0_Pfiiiii,@function
        .size           _Z25grid_sample_kernel_sharedPKfS0_Pfiiiii,(.L_x_11 - _Z25grid_sample_kernel_sharedPKfS0_Pfiiiii)
        .other          _Z25grid_sample_kernel_sharedPKfS0_Pfiiiii,@"STO_CUDA_ENTRY STV_DEFAULT"
_Z25grid_sample_kernel_sharedPKfS0_Pfiiiii:
.text._Z25grid_sample_kernel_sharedPKfS0_Pfiiiii:
[----:B------:R-:W-:Y:S01]  /*0000*/  LDC R1, c[0x0][0x37c] ;  /* 0x0000df00ff017b82 */ /* 0x000fe20000000800 */
[----:B------:R-:W0:Y:S01]  /*0010*/  S2R R5, SR_TID.X ;  /* 0x0000000000057919 */ /* 0x000e220000002100 */
[----:B------:R-:W1:Y:S06]  /*0020*/  LDCU.64 UR10, c[0x0][0x398] ;  /* 0x00007300ff0a77ac */ /* 0x000e6c0008000a00 */
[----:B------:R-:W0:Y:S01]  /*0030*/  LDC R12, c[0x0][0x360] ;  /* 0x0000d800ff0c7b82 */ /* 0x000e220000000800 */
[----:B------:R-:W-:Y:S01]  /*0040*/  BSSY.RECONVERGENT B0, `(.L_x_0) ;  /* 0x0000189000007945 */ /* 0x000fe20003800200 */
[----:B------:R-:W0:Y:S01]  /*0050*/  S2R R8, SR_TID.Y ;  /* 0x0000000000087919 */ /* 0x000e220000002200 */
[----:B------:R-:W2:Y:S01]  /*0060*/  LDCU UR12, c[0x0][0x3a0] ;  /* 0x00007400ff0c77ac */ /* 0x000ea20008000800 */
[----:B------:R-:W3:Y:S04]  /*0070*/  LDCU UR6, c[0x0][0x364] ;  /* 0x00006c80ff0677ac */ /* 0x000ee80008000800 */
[----:B------:R-:W3:Y:S01]  /*0080*/  S2UR UR4, SR_CTAID.Y ;  /* 0x00000000000479c3 */ /* 0x000ee20000002600 */
[----:B------:R-:W4:Y:S01]  /*0090*/  LDCU.64 UR8, c[0x0][0x358] ;  /* 0x00006b00ff0877ac */ /* 0x000f220008000a00 */
[----:B------:R-:W0:Y:S06]  /*00a0*/  LDCU UR13, c[0x0][0x39c] ;  /* 0x00007380ff0d77ac */ /* 0x000e2c0008000800 */
[----:B------:R-:W5:Y:S01]  /*00b0*/  S2UR UR5, SR_CTAID.X ;  /* 0x00000000000579c3 */ /* 0x000f620000002500 */
[----:B-1----:R-:W-:-:S02]  /*00c0*/  IMAD.U32 R9, RZ, RZ, UR11 ;  /* 0x0000000bff097e24 */ /* 0x002fc4000f8e00ff */
[----:B------:R-:W-:Y:S01]  /*00d0*/  IMAD.U32 R7, RZ, RZ, UR10 ;  /* 0x0000000aff077e24 */ /* 0x000fe2000f8e00ff */
[----:B------:R-:W1:Y:S01]  /*00e0*/  LDCU UR16, c[0x0][0x39c] ;  /* 0x00007380ff1077ac */ /* 0x000e620008000800 */
[----:B--2---:R-:W-:Y:S02]  /*00f0*/  MOV R6, UR12 ;  /* 0x0000000c00067c02 */ /* 0x004fe40008000f00 */
[----:B------:R-:W-:Y:S01]  /*0100*/  IMAD R3, R9, R7, RZ ;  /* 0x0000000709037224 */ /* 0x000fe200078e02ff */
[----:B------:R-:W2:Y:S01]  /*0110*/  LDCU UR14, c[0x0][0x398] ;  /* 0x00007300ff0e77ac */ /* 0x000ea20008000800 */
[----:B------:R-:W1:Y:S02]  /*0120*/  S2UR UR7, SR_CTAID.Z ;  /* 0x00000000000779c3 */ /* 0x000e640000002700 */
[----:B------:R-:W-:Y:S01]  /*0130*/  IMAD R3, R3, R6, RZ ;  /* 0x0000000603037224 */ /* 0x000fe200078e02ff */
[----:B------:R-:W0:Y:S01]  /*0140*/  LDCU UR17, c[0x0][0x398] ;  /* 0x00007300ff1177ac */ /* 0x000e220008000800 */
[----:B---3--:R-:W-:Y:S01]  /*0150*/  UIMAD UR4, UR4, UR6, URZ ;  /* 0x00000006040472a4 */ /* 0x008fe2000f8e02ff */
[C-C-:B0-----:R-:W-:Y:S01]  /*0160*/  IMAD R15, R8.reuse, R12, R5.reuse ;  /* 0x0000000c080f7224 */ /* 0x141fe200078e0205 */
[----:B------:R-:W0:Y:S04]  /*0170*/  LDCU UR15, c[0x0][0x3a0] ;  /* 0x00007400ff0f77ac */ /* 0x000e280008000800 */
[----:B------:R-:W-:Y:S01]  /*0180*/  VIADD R2, R8, UR4 ;  /* 0x0000000408027c36 */ /* 0x000fe20008000000 */
[----:B------:R-:W-:Y:S01]  /*0190*/  ISETP.GE.AND P0, PT, R15, R3, PT ;  /* 0x000000030f00720c */ /* 0x000fe20003f06270 */
[C---:B-----5:R-:W-:Y:S01]  /*01a0*/  IMAD R0, R12.reuse, UR5, R5 ;  /* 0x000000050c007c24 */ /* 0x060fe2000f8e0205 */
[----:B------:R-:W3:Y:S01]  /*01b0*/  LDCU UR11, c[0x0][0x3a0] ;  /* 0x00007400ff0b77ac */ /* 0x000ee20008000800 */
[----:B------:R-:W-:-:S10]  /*01c0*/  IMAD R12, R12, UR6, RZ ;  /* 0x000000060c0c7c24 */ /* 0x000fd4000f8e02ff */
[----:B-12-4-:R-:W-:Y:S05]  /*01d0*/  @P0 BRA `(.L_x_1) ;  /* 0x0000001400bc0947 */ /* 0x016fea0003800000 */
[----:B------:R-:W1:Y:S01]  /*01e0*/  I2F.U32.RP R14, R12 ;  /* 0x0000000c000e7306 */ /* 0x000e620000209000 */
[C---:B------:R-:W-:Y:S01]  /*01f0*/  IADD3 R10, PT, PT, R12.reuse, R15, RZ ;  /* 0x0000000f0c0a7210 */ /* 0x040fe20007ffe0ff */
[----:B------:R-:W-:Y:S01]  /*0200*/  IMAD.MOV R17, RZ, RZ, -R12 ;  /* 0x000000ffff117224 */ /* 0x000fe200078e0a0c */
[----:B------:R-:W-:Y:S01]  /*0210*/  ISETP.NE.U32.AND P2, PT, R12, RZ, PT ;  /* 0x000000ff0c00720c */ /* 0x000fe20003f45070 */
[----:B------:R-:W-:Y:S01]  /*0220*/  BSSY.RECONVERGENT B1, `(.L_x_2) ;  /* 0x0000078000017945 */ /* 0x000fe20003800200 */
[----:B------:R-:W-:Y:S02]  /*0230*/  ISETP.GE.U32.AND P0, PT, R10, R3, PT ;  /* 0x000000030a00720c */ /* 0x000fe40003f06070 */
[----:B------:R-:W-:Y:S02]  /*0240*/  VIMNMX.U32 R11, PT, PT, R3, R10, !PT ;  /* 0x0000000a030b7248 */ /* 0x000fe40007fe0000 */
[----:B------:R-:W-:-:S04]  /*0250*/  SEL R13, RZ, 0x1, P0 ;  /* 0x00000001ff0d7807 */ /* 0x000fc80000000000 */
[----:B------:R-:W-:Y:S01]  /*0260*/  IADD3 R11, PT, PT, R11, -R10, -R13 ;  /* 0x8000000a0b0b7210 */ /* 0x000fe20007ffe80d */
[----:B-1----:R-:W1:Y:S02]  /*0270*/  MUFU.RCP R14, R14 ;  /* 0x0000000e000e7308 */ /* 0x002e640000001000 */
[----:B-1----:R-:W-:-:S06]  /*0280*/  IADD3 R4, PT, PT, R14, 0xffffffe, RZ ;  /* 0x0ffffffe0e047810 */ /* 0x002fcc0007ffe0ff */
[----:B------:R1:W2:Y:S02]  /*0290*/  F2I.FTZ.U32.TRUNC.NTZ R5, R4 ;  /* 0x0000000400057305 */ /* 0x0002a4000021f000 */
[----:B-1----:R-:W-:Y:S02]  /*02a0*/  IMAD.MOV.U32 R4, RZ, RZ, RZ ;  /* 0x000000ffff047224 */ /* 0x002fe400078e00ff */
[----:B--2---:R-:W-:-:S04]  /*02b0*/  IMAD R17, R17, R5, RZ ;  /* 0x0000000511117224 */ /* 0x004fc800078e02ff */
[----:B------:R-:W-:-:S06]  /*02c0*/  IMAD.HI.U32 R14, R5, R17, R4 ;  /* 0x00000011050e7227 */ /* 0x000fcc00078e0004 */
[----:B------:R-:W-:-:S05]  /*02d0*/  IMAD.HI.U32 R14, R14, R11, RZ ;  /* 0x0000000b0e0e7227 */ /* 0x000fca00078e00ff */
[----:B------:R-:W-:-:S05]  /*02e0*/  IADD3 R4, PT, PT, -R14, RZ, RZ ;  /* 0x000000ff0e047210 */ /* 0x000fca0007ffe1ff */
[----:B------:R-:W-:-:S05]  /*02f0*/  IMAD R11, R12, R4, R11 ;  /* 0x000000040c0b7224 */ /* 0x000fca00078e020b */
[----:B------:R-:W-:-:S13]  /*0300*/  ISETP.GE.U32.AND P0, PT, R11, R12, PT ;  /* 0x0000000c0b00720c */ /* 0x000fda0003f06070 */
[----:B------:R-:W-:Y:S01]  /*0310*/  @P0 IMAD.IADD R11, R11, 0x1, -R12 ;  /* 0x000000010b0b0824 */ /* 0x000fe200078e0a0c */
[----:B------:R-:W-:-:S04]  /*0320*/  @P0 IADD3 R14, PT, PT, R14, 0x1, RZ ;  /* 0x000000010e0e0810 */ /* 0x000fc80007ffe0ff */
[----:B------:R-:W-:-:S13]  /*0330*/  ISETP.GE.U32.AND P1, PT, R11, R12, PT ;  /* 0x0000000c0b00720c */ /* 0x000fda0003f26070 */
[----:B------:R-:W-:Y:S01]  /*0340*/  @P1 VIADD R14, R14, 0x1 ;  /* 0x000000010e0e1836 */ /* 0x000fe20000000000 */
[----:B------:R-:W-:-:S04]  /*0350*/  @!P2 LOP3.LUT R14, RZ, R12, RZ, 0x33, !PT ;  /* 0x0000000cff0ea212 */ /* 0x000fc800078e33ff */
[----:B------:R-:W-:Y:S01]  /*0360*/  IADD3 R10, PT, PT, R13, R14, RZ ;  /* 0x0000000e0d0a7210 */ /* 0x000fe20007ffe0ff */
[----:B------:R-:W-:-:S03]  /*0370*/  IMAD R13, R9, R6, RZ ;  /* 0x00000006090d7224 */ /* 0x000fc600078e02ff */
[C---:B------:R-:W-:Y:S02]  /*0380*/  LOP3.LUT R4, R10.reuse, 0x3, RZ, 0xc0, !PT ;  /* 0x000000030a047812 */ /* 0x040fe400078ec0ff */
[----:B------:R-:W-:Y:S02]  /*0390*/  ISETP.GE.U32.AND P0, PT, R10, 0x3, PT ;  /* 0x000000030a00780c */ /* 0x000fe40003f06070 */
[----:B------:R-:W-:-:S13]  /*03a0*/  ISETP.NE.AND P1, PT, R4, 0x3, PT ;  /* 0x000000030400780c */ /* 0x000fda0003f25270 */
[----:B------:R-:W-:Y:S05]  /*03b0*/  @!P1 BRA `(.L_x_3) ;  /* 0x0000000400789947 */ /* 0x000fea0003800000 */
[----:B------:R-:W-:Y:S01]  /*03c0*/  IABS R14, R6 ;  /* 0x00000006000e7213 */ /* 0x000fe20000000000 */
[----:B------:R-:W1:Y:S01]  /*03d0*/  S2UR UR6, SR_CgaCtaId ;  /* 0x00000000000679c3 */ /* 0x000e620000008800 */
[----:B------:R-:W-:Y:S01]  /*03e0*/  VIADD R6, R10, 0x1 ;  /* 0x000000010a067836 */ /* 0x000fe20000000000 */
[----:B------:R-:W-:Y:S01]  /*03f0*/  UMOV UR5, 0x400 ;  /* 0x0000040000057882 */ /* 0x000fe20000000000 */
[----:B------:R-:W2:Y:S01]  /*0400*/  I2F.RP R7, R14 ;  /* 0x0000000e00077306 */ /* 0x000ea20000209400 */
[----:B------:R-:W-:Y:S02]  /*0410*/  ISETP.NE.AND P1, PT, R13, RZ, PT ;  /* 0x000000ff0d00720c */ /* 0x000fe40003f25270 */
[----:B------:R-:W-:Y:S02]  /*0420*/  LOP3.LUT R6, R6, 0x3, RZ, 0xc0, !PT ;  /* 0x0000000306067812 */ /* 0x000fe400078ec0ff */
[----:B------:R-:W4:Y:S03]  /*0430*/  LDC.64 R4, c[0x0][0x380] ;  /* 0x0000e000ff047b82 */ /* 0x000f260000000a00 */
[----:B------:R-:W-:Y:S01]  /*0440*/  IMAD.MOV R20, RZ, RZ, -R6 ;  /* 0x000000ffff147224 */ /* 0x000fe200078e0a06 */
[----:B--2---:R-:W2:Y:S01]  /*0450*/  MUFU.RCP R7, R7 ;  /* 0x0000000700077308 */ /* 0x004ea20000001000 */
[----:B-1----:R-:W-:-:S06]  /*0460*/  ULEA UR5, UR6, UR5, 0x18 ;  /* 0x0000000506057291 */ /* 0x002fcc000f8ec0ff */
[----:B------:R-:W-:Y:S01]  /*0470*/  LEA R21, R15, UR5, 0x2 ;  /* 0x000000050f157c11 */ /* 0x000fe2000f8e10ff */
[----:B--2---:R-:W-:-:S04]  /*0480*/  VIADD R18, R7, 0xffffffe ;  /* 0x0ffffffe07127836 */ /* 0x004fc80000000000 */
[----:B------:R1:W2:Y:S02]  /*0490*/  F2I.FTZ.U32.TRUNC.NTZ R19, R18 ;  /* 0x0000001200137305 */ /* 0x0002a4000021f000 */
[----:B-1----:R-:W-:Y:S01]  /*04a0*/  HFMA2 R18, -RZ, RZ, 0, 0 ;  /* 0x00000000ff127431 */ /* 0x002fe200000001ff */
[----:B--2---:R-:W-:-:S05]  /*04b0*/  IADD3 R9, PT, PT, RZ, -R19, RZ ;  /* 0x80000013ff097210 */ /* 0x004fca0007ffe0ff */
[----:B------:R-:W-:-:S04]  /*04c0*/  IMAD R9, R9, R14, RZ ;  /* 0x0000000e09097224 */ /* 0x000fc800078e02ff */
[----:B------:R-:W-:Y:S01]  /*04d0*/  IMAD.HI.U32 R18, R19, R9, R18 ;  /* 0x0000000913127227 */ /* 0x000fe200078e0012 */
[----:B----4-:R-:W-:-:S07]  /*04e0*/  LOP3.LUT R19, RZ, R13, RZ, 0x33, !PT ;  /* 0x0000000dff137212 */ /* 0x010fce00078e33ff */
.L_x_4:
[----:B------:R-:W-:Y:S01]  /*04f0*/  IABS R7, R13 ;  /* 0x0000000d00077213 */ /* 0x000fe20000000000 */
[----:B---3--:R-:W-:Y:S01]  /*0500*/  IMAD.U32 R6, RZ, RZ, UR11 ;  /* 0x0000000bff067e24 */ /* 0x008fe2000f8e00ff */
[----:B------:R-:W-:Y:S02]  /*0510*/  MOV R9, UR13 ;  /* 0x0000000d00097c02 */ /* 0x000fe40008000f00 */
[----:B------:R-:W1:Y:S01]  /*0520*/  I2F.RP R26, R7 ;  /* 0x00000007001a7306 */ /* 0x000e620000209400 */
[----:B------:R-:W-:Y:S02]  /*0530*/  IABS R23, R15 ;  /* 0x0000000f00177213 */ /* 0x000fe40000000000 */
[----:B------:R-:W-:Y:S02]  /*0540*/  IABS R22, R9 ;  /* 0x0000000900167213 */ /* 0x000fe40000000000 */
[----:B------:R-:W-:Y:S01]  /*0550*/  IABS R16, R6 ;  /* 0x0000000600107213 */ /* 0x000fe20000000000 */
[----:B------:R-:W-:-:S02]  /*0560*/  IMAD.HI.U32 R24, R18, R23, RZ ;  /* 0x0000001712187227 */ /* 0x000fc400078e00ff */
[----:B------:R-:W2:Y:S03]  /*0570*/  I2F.RP R25, R22 ;  /* 0x0000001600197306 */ /* 0x000ea60000209400 */
[----:B------:R-:W-:-:S05]  /*0580*/  IADD3 R10, PT, PT, -R24, RZ, RZ ;  /* 0x000000ff180a7210 */ /* 0x000fca0007ffe1ff */
[----:B-1----:R-:W1:Y:S01]  /*0590*/  MUFU.RCP R26, R26 ;  /* 0x0000001a001a7308 */ /* 0x002e620000001000 */
[----:B------:R-:W-:Y:S01]  /*05a0*/  IMAD R17, R16, R10, R23 ;  /* 0x0000000a10117224 */ /* 0x000fe200078e0217 */
[----:B------:R-:W-:-:S04]  /*05b0*/  LOP3.LUT R10, R15, R6, RZ, 0x3c, !PT ;  /* 0x000000060f0a7212 */ /* 0x000fc800078e3cff */
[----:B------:R-:W-:Y:S02]  /*05c0*/  ISETP.GT.U32.AND P3, PT, R14, R17, PT ;  /* 0x000000110e00720c */ /* 0x000fe40003f64070 */
[----:B--2---:R-:W2:Y:S01]  /*05d0*/  MUFU.RCP R25, R25 ;  /* 0x0000001900197308 */ /* 0x004ea20000001000 */
[----:B------:R-:W-:Y:S01]  /*05e0*/  ISETP.GE.AND P4, PT, R10, RZ, PT ;  /* 0x000000ff0a00720c */ /* 0x000fe20003f86270 */
[----:B-1----:R-:W-:Y:S01]  /*05f0*/  VIADD R11, R26, 0xffffffe ;  /* 0x0ffffffe1a0b7836 */ /* 0x002fe20000000000 */
[----:B------:R-:W-:-:S08]  /*0600*/  IABS R26, R13 ;  /* 0x0000000d001a7213 */ /* 0x000fd00000000000 */
[----:B------:R-:W-:Y:S02]  /*0610*/  @!P3 IADD3 R17, PT, PT, R17, -R16, RZ ;  /* 0x800000101111b210 */ /* 0x000fe40007ffe0ff */
[----:B------:R-:W-:Y:S01]  /*0620*/  @!P3 IADD3 R24, PT, PT, R24, 0x1, RZ ;  /* 0x000000011818b810 */ /* 0x000fe20007ffe0ff */
[----:B------:R-:W1:Y:S01]  /*0630*/  F2I.FTZ.U32.TRUNC.NTZ R11, R11 ;  /* 0x0000000b000b7305 */ /* 0x000e62000021f000 */
[----:B------:R-:W-:Y:S01]  /*0640*/  ISETP.GE.U32.AND P2, PT, R17, R14, PT ;  /* 0x0000000e1100720c */ /* 0x000fe20003f46070 */
[----:B--2---:R-:W-:Y:S01]  /*0650*/  VIADD R16, R25, 0xffffffe ;  /* 0x0ffffffe19107836 */ /* 0x004fe20000000000 */
[----:B------:R-:W-:Y:S01]  /*0660*/  ISETP.NE.AND P3, PT, R6, RZ, PT ;  /* 0x000000ff0600720c */ /* 0x000fe20003f65270 */
[----:B------:R-:W-:-:S04]  /*0670*/  IMAD.MOV R26, RZ, RZ, -R26 ;  /* 0x000000ffff1a7224 */ /* 0x000fc800078e0a1a */
[----:B------:R2:W3:Y:S06]  /*0680*/  F2I.FTZ.U32.TRUNC.NTZ R17, R16 ;  /* 0x0000001000117305 */ /* 0x0004ec000021f000 */
[----:B------:R-:W-:Y:S01]  /*0690*/  @P2 IADD3 R24, PT, PT, R24, 0x1, RZ ;  /* 0x0000000118182810 */ /* 0x000fe20007ffe0ff */
[----:B-1----:R-:W-:Y:S01]  /*06a0*/  IMAD.MOV R10, RZ, RZ, -R11 ;  /* 0x000000ffff0a7224 */ /* 0x002fe200078e0a0b */
[----:B--2---:R-:W-:-:S03]  /*06b0*/  MOV R16, RZ ;  /* 0x000000ff00107202 */ /* 0x004fc60000000f00 */
[----:B------:R-:W-:Y:S01]  /*06c0*/  IMAD R25, R10, R7, RZ ;  /* 0x000000070a197224 */ /* 0x000fe200078e02ff */
[----:B------:R-:W-:Y:S01]  /*06d0*/  @!P4 IADD3 R24, PT, PT, -R24, RZ, RZ ;  /* 0x000000ff1818c210 */ /* 0x000fe20007ffe1ff */
[----:B------:R-:W-:Y:S01]  /*06e0*/  IMAD.MOV.U32 R10, RZ, RZ, RZ ;  /* 0x000000ffff0a7224 */ /* 0x000fe200078e00ff */
[----:B------:R-:W-:Y:S01]  /*06f0*/  @!P3 LOP3.LUT R24, RZ, R6, RZ, 0x33, !PT ;  /* 0x00000006ff18b212 */ /* 0x000fe200078e33ff */
[----:B---3--:R-:W-:Y:S02]  /*0700*/  IMAD.MOV R27, RZ, RZ, -R17 ;  /* 0x000000ffff1b7224 */ /* 0x008fe400078e0a11 */
[----:B------:R-:W-:Y:S01]  /*0710*/  IMAD.HI.U32 R10, R11, R25, R10 ;  /* 0x000000190b0a7227 */ /* 0x000fe200078e000a */
[----:B------:R-:W-:-:S03]  /*0720*/  IABS R25, R24 ;  /* 0x0000001800197213 */ /* 0x000fc60000000000 */
[----:B------:R-:W-:Y:S02]  /*0730*/  IMAD R11, R27, R22, RZ ;  /* 0x000000161b0b7224 */ /* 0x000fe400078e02ff */
[----:B------:R-:W-:-:S04]  /*0740*/  IMAD.HI.U32 R10, R10, R23, RZ ;  /* 0x000000170a0a7227 */ /* 0x000fc800078e00ff */
[----:B------:R-:W-:Y:S01]  /*0750*/  IMAD.HI.U32 R16, R17, R11, R16 ;  /* 0x0000000b11107227 */ /* 0x000fe200078e0010 */
[----:B------:R-:W-:-:S03]  /*0760*/  MOV R11, R25 ;  /* 0x00000019000b7202 */ /* 0x000fc60000000f00 */
[----:B------:R-:W-:Y:S02]  /*0770*/  IMAD R26, R10, R26, R23 ;  /* 0x0000001a0a1a7224 */ /* 0x000fe400078e0217 */
[----:B------:R-:W-:-:S03]  /*0780*/  IMAD.HI.U32 R16, R16, R11, RZ ;  /* 0x0000000b10107227 */ /* 0x000fc600078e00ff */
[----:B------:R-:W-:Y:S01]  /*0790*/  ISETP.GT.U32.AND P5, PT, R7, R26, PT ;  /* 0x0000001a0700720c */ /* 0x000fe20003fa4070 */
[----:B------:R-:W-:-:S04]  /*07a0*/  IMAD.MOV R16, RZ, RZ, -R16 ;  /* 0x000000ffff107224 */ /* 0x000fc800078e0a10 */
[----:B------:R-:W-:-:S05]  /*07b0*/  IMAD R11, R22, R16, R11 ;  /* 0x00000010160b7224 */ /* 0x000fca00078e020b */
[----:B------:R-:W-:-:S03]  /*07c0*/  ISETP.GT.U32.AND P3, PT, R22, R11, PT ;  /* 0x0000000b1600720c */ /* 0x000fc60003f64070 */
[-C--:B------:R-:W-:Y:S02]  /*07d0*/  @!P5 IADD3 R26, PT, PT, R26, -R7.reuse, RZ ;  /* 0x800000071a1ad210 */ /* 0x080fe40007ffe0ff */
[----:B------:R-:W-:Y:S02]  /*07e0*/  @!P5 IADD3 R10, PT, PT, R10, 0x1, RZ ;  /* 0x000000010a0ad810 */ /* 0x000fe40007ffe0ff */
[----:B------:R-:W-:Y:S02]  /*07f0*/  ISETP.GE.U32.AND P2, PT, R26, R7, PT ;  /* 0x000000071a00720c */ /* 0x000fe40003f46070 */
[----:B------:R-:W-:Y:S02]  /*0800*/  LOP3.LUT R7, R15, R13, RZ, 0x3c, !PT ;  /* 0x0000000d0f077212 */ /* 0x000fe400078e3cff */
[----:B------:R-:W-:Y:S02]  /*0810*/  ISETP.GE.AND P5, PT, R24, RZ, PT ;  /* 0x000000ff1800720c */ /* 0x000fe40003fa6270 */
[----:B------:R-:W-:Y:S01]  /*0820*/  @!P3 IMAD.IADD R11, R11, 0x1, -R22 ;  /* 0x000000010b0bb824 */ /* 0x000fe200078e0a16 */
[----:B------:R-:W-:-:S02]  /*0830*/  ISETP.GE.AND P4, PT, R7, RZ, PT ;  /* 0x000000ff0700720c */ /* 0x000fc40003f86270 */
[----:B------:R-:W-:Y:S02]  /*0840*/  MOV R7, UR14 ;  /* 0x0000000e00077c02 */ /* 0x000fe40008000f00 */
[----:B------:R-:W-:Y:S02]  /*0850*/  ISETP.GT.U32.AND P3, PT, R22, R11, PT ;  /* 0x0000000b1600720c */ /* 0x000fe40003f64070 */
[----:B------:R-:W-:Y:S01]  /*0860*/  @P2 VIADD R10, R10, 0x1 ;  /* 0x000000010a0a2836 */ /* 0x000fe20000000000 */
[----:B------:R-:W-:Y:S02]  /*0870*/  ISETP.NE.AND P2, PT, R9, RZ, PT ;  /* 0x000000ff0900720c */ /* 0x000fe40003f45270 */
[----:B------:R-:W-:-:S04]  /*0880*/  IADD3 R24, PT, PT, -R24, RZ, RZ ;  /* 0x000000ff18187210 */ /* 0x000fc80007ffe1ff */
[----:B------:R-:W-:Y:S02]  /*0890*/  @!P4 IMAD.MOV R10, RZ, RZ, -R10 ;  /* 0x000000ffff0ac224 */ /* 0x000fe400078e0a0a */
[----:B------:R-:W-:Y:S02]  /*08a0*/  IMAD R24, R6, R24, R15 ;  /* 0x0000001806187224 */ /* 0x000fe400078e020f */
[----:B------:R-:W-:Y:S02]  /*08b0*/  @!P3 IADD3 R11, PT, PT, R11, -R22, RZ ;  /* 0x800000160b0bb210 */ /* 0x000fe40007ffe0ff */
[----:B------:R-:W-:-:S03]  /*08c0*/  SEL R10, R19, R10, !P1 ;  /* 0x0000000a130a7207 */ /* 0x000fc60004800000 */
[----:B------:R-:W-:Y:S01]  /*08d0*/  @!P5 IMAD.MOV R11, RZ, RZ, -R11 ;  /* 0x000000ffff0bd224 */ /* 0x000fe200078e0a0b */
[----:B------:R-:W-:Y:S01]  /*08e0*/  @!P2 LOP3.LUT R11, RZ, R9, RZ, 0x33, !PT ;  /* 0x00000009ff0ba212 */ /* 0x000fe200078e33ff */
[----:B------:R-:W-:-:S04]  /*08f0*/  IMAD R10, R7, UR7, R10 ;  /* 0x00000007070a7c24 */ /* 0x000fc8000f8e020a */
[----:B------:R-:W-:-:S04]  /*0900*/  IMAD R11, R10, R9, R11 ;  /* 0x000000090a0b7224 */ /* 0x000fc800078e020b */
[----:B------:R-:W-:-:S04]  /*0910*/  IMAD R11, R11, R6, R24 ;  /* 0x000000060b0b7224 */ /* 0x000fc800078e0218 */
[----:B------:R-:W-:-:S06]  /*0920*/  IMAD.WIDE R10, R11, 0x4, R4 ;  /* 0x000000040b0a7825 */ /* 0x000fcc00078e0204 */
[----:B------:R-:W2:Y:S01]  /*0930*/  LDG.E R10, desc[UR8][R10.64] ;  /* 0x000000080a0a7981 */ /* 0x000ea2000c1e1900 */
[----:B------:R-:W-:Y:S01]  /*0940*/  VIADD R20, R20, 0x1 ;  /* 0x0000000114147836 */ /* 0x000fe20000000000 */
[----:B------:R-:W-:-:S04]  /*0950*/  IADD3 R15, PT, PT, R12, R15, RZ ;  /* 0x0000000f0c0f7210 */ /* 0x000fc80007ffe0ff */
[----:B------:R-:W-:Y:S01]  /*0960*/  ISETP.NE.AND P2, PT, R20, RZ, PT ;  /* 0x000000ff1400720c */ /* 0x000fe20003f45270 */
[----:B--2---:R1:W-:Y:S02]  /*0970*/  STS [R21], R10 ;  /* 0x0000000a15007388 */ /* 0x0043e40000000800 */
[----:B-1----:R-:W-:-:S10]  /*0980*/  IMAD R21, R12, 0x4, R21 ;  /* 0x000000040c157824 */ /* 0x002fd400078e0215 */
[----:B------:R-:W-:Y:S05]  /*0990*/  @P2 BRA `(.L_x_4) ;  /* 0xfffffff800d42947 */ /* 0x000fea000383ffff */
.L_x_3:
[----:B0--3--:R-:W-:Y:S05]  /*09a0*/  BSYNC.RECONVERGENT B1 ;  /* 0x0000000000017941 */ /* 0x009fea0003800200 */
.L_x_2:
[----:B------:R-:W-:Y:S05]  /*09b0*/  @!P0 BRA `(.L_x_1) ;  /* 0x0000000c00c48947 */ /* 0x000fea0003800000 */
[----:B------:R-:W-:Y:S01]  /*09c0*/  IABS R16, R6 ;  /* 0x0000000600107213 */ /* 0x000fe20000000000 */
[----:B------:R-:W0:Y:S01]  /*09d0*/  S2R R7, SR_CgaCtaId ;  /* 0x0000000000077919 */ /* 0x000e220000008800 */
[----:B------:R-:W-:Y:S02]  /*09e0*/  MOV R18, 0x400 ;  /* 0x0000040000127802 */ /* 0x000fe40000000f00 */
[----:B------:R-:W1:Y:S08]  /*09f0*/  I2F.RP R6, R16 ;  /* 0x0000001000067306 */ /* 0x000e700000209400 */
[----:B-1----:R-:W1:Y:S01]  /*0a00*/  MUFU.RCP R6, R6 ;  /* 0x0000000600067308 */ /* 0x002e620000001000 */
[----:B0-----:R-:W-:-:S02]  /*0a10*/  LEA R18, R7, R18, 0x18 ;  /* 0x0000001207127211 */ /* 0x001fc400078ec0ff */
[----:B-1----:R-:W-:-:S05]  /*0a20*/  IADD3 R4, PT, PT, R6, 0xffffffe, RZ ;  /* 0x0ffffffe06047810 */ /* 0x002fca0007ffe0ff */
[----:B------:R0:W1:Y:S02]  /*0a30*/  F2I.FTZ.U32.TRUNC.NTZ R5, R4 ;  /* 0x0000000400057305 */ /* 0x000064000021f000 */
[----:B0-----:R-:W-:Y:S01]  /*0a40*/  MOV R4, RZ ;  /* 0x000000ff00047202 */ /* 0x001fe20000000f00 */
[----:B-1----:R-:W-:-:S04]  /*0a50*/  IMAD.MOV R9, RZ, RZ, -R5 ;  /* 0x000000ffff097224 */ /* 0x002fc800078e0a05 */
[----:B------:R-:W-:-:S04]  /*0a60*/  IMAD R9, R9, R16, RZ ;  /* 0x0000001009097224 */ /* 0x000fc800078e02ff */
[----:B------:R-:W-:-:S07]  /*0a70*/  IMAD.HI.U32 R14, R5, R9, R4 ;  /* 0x00000009050e7227 */ /* 0x000fce00078e0004 */
.L_x_5:
[----:B------:R-:W-:Y:S01]  /*0a80*/  IMAD.U32 R6, RZ, RZ, UR15 ;  /* 0x0000000fff067e24 */ /* 0x000fe2000f8e00ff */
[----:B------:R-:W-:Y:S02]  /*0a90*/  MOV R9, UR16 ;  /* 0x0000001000097c02 */ /* 0x000fe40008000f00 */
[----:B-1----:R-:W-:Y:S02]  /*0aa0*/  IABS R19, R13 ;  /* 0x0000000d00137213 */ /* 0x002fe40000000000 */
[----:B------:R-:W-:Y:S02]  /*0ab0*/  IABS R17, R6 ;  /* 0x0000000600117213 */ /* 0x000fe40000000000 */
[----:B------:R-:W-:Y:S01]  /*0ac0*/  IABS R20, R9 ;  /* 0x0000000900147213 */ /* 0x000fe20000000000 */
[----:B------:R-:W-:Y:S01]  /*0ad0*/  I2F.RP R5, R19 ;  /* 0x0000001300057306 */ /* 0x000fe20000209400 */
[-C--:B------:R-:W-:Y:S02]  /*0ae0*/  IABS R21, R15.reuse ;  /* 0x0000000f00157213 */ /* 0x080fe40000000000 */
[----:B------:R-:W-:-:S02]  /*0af0*/  IADD3 R25, PT, PT, R12, R15, RZ ;  /* 0x0000000f0c197210 */ /* 0x000fc40007ffe0ff */
[----:B------:R-:W-:Y:S01]  /*0b00*/  ISETP.NE.AND P3, PT, R6, RZ, PT ;  /* 0x000000ff0600720c */ /* 0x000fe20003f65270 */
[----:B------:R-:W-:Y:S02]  /*0b10*/  IMAD.HI.U32 R23, R14, R21, RZ ;  /* 0x000000150e177227 */ /* 0x000fe400078e00ff */
[----:B------:R-:W0:Y:S08]  /*0b20*/  I2F.RP R4, R17 ;  /* 0x0000001100047306 */ /* 0x000e300000209400 */
[----:B------:R-:W1:Y:S08]  /*0b30*/  I2F.RP R7, R20 ;  /* 0x0000001400077306 */ /* 0x000e700000209400 */
[----:B0-----:R-:W0:Y:S08]  /*0b40*/  MUFU.RCP R4, R4 ;  /* 0x0000000400047308 */ /* 0x001e300000001000 */
[----:B-1----:R-:W1:Y:S08]  /*0b50*/  MUFU.RCP R7, R7 ;  /* 0x0000000700077308 */ /* 0x002e700000001000 */
[----:B------:R-:W2:Y:S01]  /*0b60*/  MUFU.RCP R5, R5 ;  /* 0x0000000500057308 */ /* 0x000ea20000001000 */
[----:B0-----:R-:W-:Y:S01]  /*0b70*/  VIADD R10, R4, 0xffffffe ;  /* 0x0ffffffe040a7836 */ /* 0x001fe20000000000 */
[----:B------:R-:W-:-:S05]  /*0b80*/  IADD3 R4, PT, PT, -R23, RZ, RZ ;  /* 0x000000ff17047210 */ /* 0x000fca0007ffe1ff */
[----:B------:R-:W-:Y:S01]  /*0b90*/  IMAD R27, R17, R4, R21 ;  /* 0x00000004111b7224 */ /* 0x000fe200078e0215 */
[----:B------:R0:W3:Y:S01]  /*0ba0*/  F2I.FTZ.U32.TRUNC.NTZ R11, R10 ;  /* 0x0000000a000b7305 */ /* 0x0000e2000021f000 */
[----:B-1----:R-:W-:Y:S01]  /*0bb0*/  VIADD R24, R7, 0xffffffe ;  /* 0x0ffffffe07187836 */ /* 0x002fe20000000000 */
[----:B------:R-:W-:Y:S02]  /*0bc0*/  IABS R7, R25 ;  /* 0x0000001900077213 */ /* 0x000fe40000000000 */
[----:B------:R-:W-:Y:S01]  /*0bd0*/  ISETP.GT.U32.AND P1, PT, R16, R27, PT ;  /* 0x0000001b1000720c */ /* 0x000fe20003f24070 */
[----:B0-----:R-:W-:Y:S01]  /*0be0*/  HFMA2 R10, -RZ, RZ, 0, 0 ;  /* 0x00000000ff0a7431 */ /* 0x001fe200000001ff */
[----:B--2---:R-:W-:Y:S01]  /*0bf0*/  IADD3 R5, PT, PT, R5, 0xffffffe, RZ ;  /* 0x0ffffffe05057810 */ /* 0x004fe20007ffe0ff */
[----:B---3--:R-:W-:-:S05]  /*0c00*/  IMAD.MOV R14, RZ, RZ, -R11 ;  /* 0x000000ffff0e7224 */ /* 0x008fca00078e0a0b */
[----:B------:R-:W0:Y:S05]  /*0c10*/  F2I.FTZ.U32.TRUNC.NTZ R5, R5 ;  /* 0x0000000500057305 */ /* 0x000e2a000021f000 */
[----:B------:R-:W-:Y:S01]  /*0c20*/  @!P1 IMAD.IADD R27, R27, 0x1, -R17 ;  /* 0x000000011b1b9824 */ /* 0x000fe200078e0a11 */
[----:B------:R-:W-:Y:S01]  /*0c30*/  @!P1 IADD3 R23, PT, PT, R23, 0x1, RZ ;  /* 0x0000000117179810 */ /* 0x000fe20007ffe0ff */
[----:B------:R-:W-:-:S03]  /*0c40*/  IMAD.MOV.U32 R4, RZ, RZ, R14 ;  /* 0x000000ffff047224 */ /* 0x000fc600078e000e */
[----:B------:R-:W-:Y:S01]  /*0c50*/  ISETP.GE.U32.AND P0, PT, R27, R16, PT ;  /* 0x000000101b00720c */ /* 0x000fe20003f06070 */
[----:B------:R-:W-:Y:S02]  /*0c60*/  IMAD R29, R4, R17, RZ ;  /* 0x00000011041d7224 */ /* 0x000fe400078e02ff */
[----:B------:R-:W-:Y:S02]  /*0c70*/  IMAD.MOV.U32 R16, RZ, RZ, R17 ;  /* 0x000000ffff107224 */ /* 0x000fe400078e0011 */
[----:B------:R-:W-:Y:S02]  /*0c80*/  IMAD.HI.U32 R14, R11, R29, R10 ;  /* 0x0000001d0b0e7227 */ /* 0x000fe400078e000a */
[----:B------:R1:W2:Y:S02]  /*0c90*/  F2I.FTZ.U32.TRUNC.NTZ R11, R24 ;  /* 0x00000018000b7305 */ /* 0x0002a4000021f000 */
[----:B0-----:R-:W-:Y:S02]  /*0ca0*/  IMAD.MOV R10, RZ, RZ, -R5 ;  /* 0x000000ffff0a7224 */ /* 0x001fe400078e0a05 */
[----:B------:R-:W-:-:S02]  /*0cb0*/  IMAD.HI.U32 R22, R14, R7, RZ ;  /* 0x000000070e167227 */ /* 0x000fc400078e00ff */
[----:B------:R-:W-:Y:S02]  /*0cc0*/  @P0 IADD3 R23, PT, PT, R23, 0x1, RZ ;  /* 0x0000000117170810 */ /* 0x000fe40007ffe0ff */
[----:B------:R-:W-:Y:S01]  /*0cd0*/  IMAD R31, R10, R19, RZ ;  /* 0x000000130a1f7224 */ /* 0x000fe200078e02ff */
[----:B------:R-:W-:Y:S01]  /*0ce0*/  IADD3 R4, PT, PT, -R22, RZ, RZ ;  /* 0x000000ff16047210 */ /* 0x000fe20007ffe1ff */
[----:B------:R-:W-:Y:S01]  /*0cf0*/  IMAD.MOV.U32 R10, RZ, RZ, RZ ;  /* 0x000000ffff0a7224 */ /* 0x000fe200078e00ff */
[----:B-1----:R-:W-:-:S03]  /*0d00*/  LOP3.LUT R24, RZ, R6, RZ, 0x33, !PT ;  /* 0x00000006ff187212 */ /* 0x002fc600078e33ff */
[----:B------:R-:W-:Y:S01]  /*0d10*/  IMAD R29, R17, R4, R7 ;  /* 0x00000004111d7224 */ /* 0x000fe200078e0207 */
[----:B------:R-:W-:Y:S02]  /*0d20*/  LOP3.LUT R4, R15, R6, RZ, 0x3c, !PT ;  /* 0x000000060f047212 */ /* 0x000fe400078e3cff */
[----:B--2---:R-:W-:Y:S02]  /*0d30*/  IADD3 R27, PT, PT, RZ, -R11, RZ ;  /* 0x8000000bff1b7210 */ /* 0x004fe40007ffe0ff */
[----:B------:R-:W-:Y:S01]  /*0d40*/  ISETP.GE.AND P2, PT, R4, RZ, PT ;  /* 0x000000ff0400720c */ /* 0x000fe20003f46270 */
[----:B------:R-:W-:Y:S01]  /*0d50*/  IMAD.MOV.U32 R4, RZ, RZ, RZ ;  /* 0x000000ffff047224 */ /* 0x000fe200078e00ff */
[----:B------:R-:W-:Y:S01]  /*0d60*/  ISETP.GT.U32.AND P4, PT, R16, R29, PT ;  /* 0x0000001d1000720c */ /* 0x000fe20003f84070 */
[----:B------:R-:W-:Y:S02]  /*0d70*/  IMAD R27, R27, R20, RZ ;  /* 0x000000141b1b7224 */ /* 0x000fe400078e02ff */
[----:B------:R-:W-:-:S04]  /*0d80*/  IMAD.HI.U32 R4, R5, R31, R4 ;  /* 0x0000001f05047227 */ /* 0x000fc800078e0004 */
[----:B------:R-:W-:Y:S01]  /*0d90*/  IMAD.HI.U32 R5, R11, R27, R10 ;  /* 0x0000001b0b057227 */ /* 0x000fe200078e000a */
[----:B------:R-:W-:Y:S02]  /*0da0*/  IABS R11, R13 ;  /* 0x0000000d000b7213 */ /* 0x000fe40000000000 */
[----:B------:R-:W-:Y:S01]  /*0db0*/  IADD3 R27, PT, PT, R12, R25, RZ ;  /* 0x000000190c1b7210 */ /* 0x000fe20007ffe0ff */
[----:B------:R-:W-:Y:S02]  /*0dc0*/  @!P2 IMAD.MOV R23, RZ, RZ, -R23 ;  /* 0x000000ffff17a224 */ /* 0x000fe400078e0a17 */
[----:B------:R-:W-:Y:S01]  /*0dd0*/  @!P4 IADD3 R29, PT, PT, R29, -R17, RZ ;  /* 0x800000111d1dc210 */ /* 0x000fe20007ffe0ff */
[----:B------:R-:W-:Y:S01]  /*0de0*/  IMAD.MOV R26, RZ, RZ, -R11 ;  /* 0x000000ffff1a7224 */ /* 0x000fe200078e0a0b */
[----:B------:R-:W-:Y:S01]  /*0df0*/  LOP3.LUT R11, R25, R6, RZ, 0x3c, !PT ;  /* 0x00000006190b7212 */ /* 0x000fe200078e3cff */
[----:B------:R-:W-:Y:S01]  /*0e00*/  IMAD.HI.U32 R28, R4, R21, RZ ;  /* 0x00000015041c7227 */ /* 0x000fe200078e00ff */
[----:B------:R-:W-:-:S02]  /*0e10*/  SEL R10, R24, R23, !P3 ;  /* 0x00000017180a7207 */ /* 0x000fc40005800000 */
[----:B------:R-:W-:Y:S01]  /*0e20*/  ISETP.GE.U32.AND P0, PT, R29, R16, PT ;  /* 0x000000101d00720c */ /* 0x000fe20003f06070 */
[----:B------:R-:W-:Y:S01]  /*0e30*/  IMAD R32, R28, R26, R21 ;  /* 0x0000001a1c207224 */ /* 0x000fe200078e0215 */
[----:B------:R-:W-:Y:S02]  /*0e40*/  IABS R33, R10 ;  /* 0x0000000a00217213 */ /* 0x000fe40000000000 */
[----:B------:R-:W-:Y:S02]  /*0e50*/  ISETP.GE.AND P1, PT, R11, RZ, PT ;  /* 0x000000ff0b00720c */ /* 0x000fe40003f26270 */
[----:B------:R-:W-:Y:S01]  /*0e60*/  IABS R31, R27 ;  /* 0x0000001b001f7213 */ /* 0x000fe20000000000 */
[----:B------:R-:W-:Y:S01]  /*0e70*/  IMAD.HI.U32 R11, R5, R33, RZ ;  /* 0x00000021050b7227 */ /* 0x000fe200078e00ff */
[----:B------:R-:W-:Y:S02]  /*0e80*/  ISETP.GT.U32.AND P2, PT, R19, R32, PT ;  /* 0x000000201300720c */ /* 0x000fe40003f44070 */
[----:B------:R-:W-:Y:S01]  /*0e90*/  @!P4 IADD3 R22, PT, PT, R22, 0x1, RZ ;  /* 0x000000011616c810 */ /* 0x000fe20007ffe0ff */
[----:B------:R-:W-:-:S03]  /*0ea0*/  IMAD.HI.U32 R23, R14, R31, RZ ;  /* 0x0000001f0e177227 */ /* 0x000fc600078e00ff */
[----:B------:R-:W-:Y:S01]  /*0eb0*/  @P0 IADD3 R22, PT, PT, R22, 0x1, RZ ;  /* 0x0000000116160810 */ /* 0x000fe20007ffe0ff */
[----:B------:R-:W-:Y:S02]  /*0ec0*/  IMAD.MOV R21, RZ, RZ, -R11 ;  /* 0x000000ffff157224 */ /* 0x000fe400078e0a0b */
[----:B------:R-:W-:Y:S01]  /*0ed0*/  IMAD.MOV R30, RZ, RZ, -R23 ;  /* 0x000000ffff1e7224 */ /* 0x000fe200078e0a17 */
[----:B------:R-:W-:Y:S01]  /*0ee0*/  @!P1 IADD3 R22, PT, PT, -R22, RZ, RZ ;  /* 0x000000ff16169210 */ /* 0x000fe20007ffe1ff */
[----:B------:R-:W-:Y:S02]  /*0ef0*/  IMAD R33, R20, R21, R33 ;  /* 0x0000001514217224 */ /* 0x000fe400078e0221 */
[----:B------:R-:W-:Y:S01]  /*0f00*/  IMAD R11, R17, R30, R31 ;  /* 0x0000001e110b7224 */ /* 0x000fe200078e021f */
[----:B------:R-:W-:Y:S01]  /*0f10*/  SEL R30, R24, R22, !P3 ;  /* 0x00000016181e7207 */ /* 0x000fe20005800000 */
[----:B------:R-:W-:Y:S01]  /*0f20*/  @!P2 IMAD.IADD R32, R32, 0x1, -R19 ;  /* 0x000000012020a824 */ /* 0x000fe200078e0a13 */
[----:B------:R-:W-:Y:S01]  /*0f30*/  ISETP.GT.U32.AND P0, PT, R20, R33, PT ;  /* 0x000000211400720c */ /* 0x000fe20003f04070 */
[----:B------:R-:W-:Y:S01]  /*0f40*/  @!P2 VIADD R28, R28, 0x1 ;  /* 0x000000011c1ca836 */ /* 0x000fe20000000000 */
[----:B------:R-:W-:Y:S01]  /*0f50*/  ISETP.GT.U32.AND P4, PT, R16, R11, PT ;  /* 0x0000000b1000720c */ /* 0x000fe20003f84070 */
[----:B------:R-:W-:Y:S01]  /*0f60*/  IMAD.HI.U32 R29, R4, R31, RZ ;  /* 0x0000001f041d7227 */ /* 0x000fe200078e00ff */
[----:B------:R-:W-:-:S02]  /*0f70*/  IABS R21, R30 ;  /* 0x0000001e00157213 */ /* 0x000fc40000000000 */
[----:B------:R-:W-:Y:S02]  /*0f80*/  ISETP.GE.U32.AND P5, PT, R32, R19, PT ;  /* 0x000000132000720c */ /* 0x000fe40003fa6070 */
[----:B------:R-:W-:Y:S02]  /*0f90*/  MOV R32, R21 ;  /* 0x0000001500207202 */ /* 0x000fe40000000f00 */
[----:B------:R-:W-:-:S03]  /*0fa0*/  LOP3.LUT R22, R15, R13, RZ, 0x3c, !PT ;  /* 0x0000000d0f167212 */ /* 0x000fc600078e3cff */
[----:B------:R-:W-:Y:S01]  /*0fb0*/  @!P0 IADD3 R33, PT, PT, R33, -R20, RZ ;  /* 0x8000001421218210 */ /* 0x000fe20007ffe0ff */
[----:B------:R-:W-:Y:S01]  /*0fc0*/  IMAD.HI.U32 R21, R5, R32, RZ ;  /* 0x0000002005157227 */ /* 0x000fe200078e00ff */
[----:B------:R-:W-:Y:S02]  /*0fd0*/  ISETP.GE.AND P1, PT, R22, RZ, PT ;  /* 0x000000ff1600720c */ /* 0x000fe40003f26270 */
[----:B------:R-:W-:Y:S01]  /*0fe0*/  ISETP.GT.U32.AND P6, PT, R20, R33, PT ;  /* 0x000000211400720c */ /* 0x000fe20003fc4070 */
[----:B------:R-:W-:Y:S01]  /*0ff0*/  @!P4 IMAD.IADD R11, R11, 0x1, -R17 ;  /* 0x000000010b0bc824 */ /* 0x000fe200078e0a11 */
[----:B------:R-:W-:Y:S01]  /*1000*/  IADD3 R21, PT, PT, -R21, RZ, RZ ;  /* 0x000000ff15157210 */ /* 0x000fe20007ffe1ff */
[----:B------:R-:W-:Y:S01]  /*1010*/  @P5 VIADD R28, R28, 0x1 ;  /* 0x000000011c1c5836 */ /* 0x000fe20000000000 */
[----:B------:R-:W-:Y:S01]  /*1020*/  ISETP.GE.AND P5, PT, R10, RZ, PT ;  /* 0x000000ff0a00720c */ /* 0x000fe20003fa6270 */
[----:B------:R-:W-:Y:S01]  /*1030*/  @!P4 VIADD R23, R23, 0x1 ;  /* 0x000000011717c836 */ /* 0x000fe20000000000 */
[----:B------:R-:W-:Y:S01]  /*1040*/  ISETP.GE.U32.AND P0, PT, R11, R16, PT ;  /* 0x000000100b00720c */ /* 0x000fe20003f06070 */
[----:B------:R-:W-:Y:S01]  /*1050*/  IMAD.HI.U32 R11, R4, R7, RZ ;  /* 0x00000007040b7227 */ /* 0x000fe200078e00ff */
[----:B------:R-:W-:-:S03]  /*1060*/  MOV R34, R28 ;  /* 0x0000001c00227202 */ /* 0x000fc60000000f00 */
[C---:B------:R-:W-:Y:S02]  /*1070*/  IMAD R21, R20.reuse, R21, R32 ;  /* 0x0000001514157224 */ /* 0x040fe400078e0220 */
[----:B------:R-:W-:Y:S01]  /*1080*/  IMAD R22, R11, R26, R7 ;  /* 0x0000001a0b167224 */ /* 0x000fe200078e0207 */
[----:B------:R-:W-:Y:S01]  /*1090*/  LOP3.LUT R7, R27, R6, RZ, 0x3c, !PT ;  /* 0x000000061b077212 */ /* 0x000fe200078e3cff */
[----:B------:R-:W-:Y:S01]  /*10a0*/  @!P1 IMAD.MOV R34, RZ, RZ, -R34 ;  /* 0x000000ffff229224 */ /* 0x000fe200078e0a22 */
[----:B------:R-:W-:Y:S01]  /*10b0*/  ISETP.GT.U32.AND P1, PT, R20, R21, PT ;  /* 0x000000151400720c */ /* 0x000fe20003f24070 */
[----:B------:R-:W-:Y:S01]  /*10c0*/  IMAD R32, R29, R26, R31 ;  /* 0x0000001a1d207224 */ /* 0x000fe200078e021f */
[----:B------:R-:W-:Y:S01]  /*10d0*/  ISETP.GT.U32.AND P2, PT, R19, R22, PT ;  /* 0x000000161300720c */ /* 0x000fe20003f44070 */
[----:B------:R-:W-:Y:S01]  /*10e0*/  @P0 VIADD R23, R23, 0x1 ;  /* 0x0000000117170836 */ /* 0x000fe20000000000 */
[----:B------:R-:W-:Y:S01]  /*10f0*/  @!P6 IADD3 R33, PT, PT, R33, -R20, RZ ;  /* 0x800000142121e210 */ /* 0x000fe20007ffe0ff */
[----:B------:R-:W-:Y:S01]  /*1100*/  IMAD.MOV R10, RZ, RZ, -R10 ;  /* 0x000000ffff0a7224 */ /* 0x000fe200078e0a0a */
[----:B------:R-:W-:-:S02]  /*1110*/  ISETP.GE.AND P6, PT, R7, RZ, PT ;  /* 0x000000ff0700720c */ /* 0x000fc40003fc6270 */
[----:B------:R-:W-:Y:S01]  /*1120*/  MOV R31, R33 ;  /* 0x00000021001f7202 */ /* 0x000fe20000000f00 */
[----:B------:R-:W-:Y:S01]  /*1130*/  IMAD R10, R6, R10, R15 ;  /* 0x0000000a060a7224 */ /* 0x000fe200078e020f */
[----:B------:R-:W-:Y:S02]  /*1140*/  ISETP.GT.U32.AND P4, PT, R19, R32, PT ;  /* 0x000000201300720c */ /* 0x000fe40003f84070 */
[----:B------:R-:W-:Y:S01]  /*1150*/  LOP3.LUT R7, R25, R13, RZ, 0x3c, !PT ;  /* 0x0000000d19077212 */ /* 0x000fe200078e3cff */
[----:B------:R-:W-:Y:S02]  /*1160*/  @!P5 IMAD.MOV R31, RZ, RZ, -R31 ;  /* 0x000000ffff1fd224 */ /* 0x000fe400078e0a1f */
[----:B------:R-:W-:Y:S01]  /*1170*/  @!P1 IMAD.IADD R21, R21, 0x1, -R20 ;  /* 0x0000000115159824 */ /* 0x000fe200078e0a14 */
[----:B------:R-:W-:Y:S02]  /*1180*/  ISETP.GE.AND P5, PT, R7, RZ, PT ;  /* 0x000000ff0700720c */ /* 0x000fe40003fa6270 */
[----:B------:R-:W-:-:S02]  /*1190*/  MOV R7, R23 ;  /* 0x0000001700077202 */ /* 0x000fc40000000f00 */
[----:B------:R-:W-:Y:S02]  /*11a0*/  @!P2 IADD3 R22, PT, PT, R22, -R19, RZ ;  /* 0x800000131616a210 */ /* 0x000fe40007ffe0ff */
[----:B------:R-:W-:Y:S01]  /*11b0*/  @!P6 IADD3 R7, PT, PT, -R7, RZ, RZ ;  /* 0x000000ff0707e210 */ /* 0x000fe20007ffe1ff */
[----:B------:R-:W-:Y:S01]  /*11c0*/  @!P4 IMAD.IADD R32, R32, 0x1, -R19 ;  /* 0x000000012020c824 */ /* 0x000fe200078e0a13 */
[----:B------:R-:W-:Y:S01]  /*11d0*/  ISETP.GT.U32.AND P6, PT, R20, R21, PT ;  /* 0x000000151400720c */ /* 0x000fe20003fc4070 */
[----:B------:R-:W-:Y:S01]  /*11e0*/  @!P4 VIADD R29, R29, 0x1 ;  /* 0x000000011d1dc836 */ /* 0x000fe20000000000 */
[----:B------:R-:W-:Y:S02]  /*11f0*/  ISETP.GE.U32.AND P0, PT, R22, R19, PT ;  /* 0x000000131600720c */ /* 0x000fe40003f06070 */
[----:B------:R-:W-:Y:S01]  /*1200*/  SEL R28, R24, R7, !P3 ;  /* 0x00000007181c7207 */ /* 0x000fe20005800000 */
[----:B------:R-:W-:Y:S01]  /*1210*/  IMAD.U32 R7, RZ, RZ, UR17 ;  /* 0x00000011ff077e24 */ /* 0x000fe2000f8e00ff */
[----:B------:R-:W-:-:S02]  /*1220*/  @!P2 IADD3 R11, PT, PT, R11, 0x1, RZ ;  /* 0x000000010b0ba810 */ /* 0x000fc40007ffe0ff */
[----:B------:R-:W-:Y:S02]  /*1230*/  ISETP.GE.U32.AND P2, PT, R32, R19, PT ;  /* 0x000000132000720c */ /* 0x000fe40003f46070 */
[----:B------:R-:W-:Y:S02]  /*1240*/  IABS R32, R28 ;  /* 0x0000001c00207213 */ /* 0x000fe40000000000 */
[----:B------:R-:W-:Y:S01]  /*1250*/  LOP3.LUT R22, RZ, R9, RZ, 0x33, !PT ;  /* 0x00000009ff167212 */ /* 0x000fe200078e33ff */
[----:B------:R-:W-:Y:S01]  /*1260*/  @!P6 IMAD.IADD R21, R21, 0x1, -R20 ;  /* 0x000000011515e824 */ /* 0x000fe200078e0a14 */
[C---:B------:R-:W-:Y:S01]  /*1270*/  ISETP.GE.AND P6, PT, R30.reuse, RZ, PT ;  /* 0x000000ff1e00720c */ /* 0x040fe20003fc6270 */
[----:B------:R-:W-:Y:S01]  /*1280*/  IMAD.HI.U32 R33, R5, R32, RZ ;  /* 0x0000002005217227 */ /* 0x000fe200078e00ff */
[----:B------:R-:W-:Y:S02]  /*1290*/  @P0 IADD3 R11, PT, PT, R11, 0x1, RZ ;  /* 0x000000010b0b0810 */ /* 0x000fe40007ffe0ff */
[----:B------:R-:W-:Y:S01]  /*12a0*/  ISETP.NE.AND P0, PT, R9, RZ, PT ;  /* 0x000000ff0900720c */ /* 0x000fe20003f05270 */
[----:B------:R-:W-:Y:S01]  /*12b0*/  IMAD.MOV R35, RZ, RZ, -R33 ;  /* 0x000000ffff237224 */ /* 0x000fe200078e0a21 */
[----:B------:R-:W-:-:S02]  /*12c0*/  IADD3 R30, PT, PT, -R30, RZ, RZ ;  /* 0x000000ff1e1e7210 */ /* 0x000fc40007ffe1ff */
[----:B------:R-:W-:Y:S02]  /*12d0*/  SEL R36, R22, R31, !P0 ;  /* 0x0000001f16247207 */ /* 0x000fe40004000000 */
[----:B------:R-:W-:Y:S01]  /*12e0*/  ISETP.NE.AND P1, PT, R13, RZ, PT ;  /* 0x000000ff0d00720c */ /* 0x000fe20003f25270 */
[----:B------:R-:W-:Y:S01]  /*12f0*/  IMAD R31, R6, R30, R25 ;  /* 0x0000001e061f7224 */ /* 0x000fe200078e0219 */
[----:B------:R-:W-:Y:S01]  /*1300*/  MOV R30, R11 ;  /* 0x0000000b001e7202 */ /* 0x000fe20000000f00 */
[----:B------:R-:W-:Y:S01]  /*1310*/  IMAD R25, R20, R35, R32 ;  /* 0x0000002314197224 */ /* 0x000fe200078e0220 */
[-C--:B------:R-:W-:Y:S01]  /*1320*/  LOP3.LUT R32, R27, R13.reuse, RZ, 0x3c, !PT ;  /* 0x0000000d1b207212 */ /* 0x080fe200078e3cff */
[----:B------:R-:W-:Y:S01]  /*1330*/  IMAD.IADD R11, R12, 0x1, R27 ;  /* 0x000000010c0b7824 */ /* 0x000fe200078e021b */
[----:B------:R-:W-:Y:S02]  /*1340*/  LOP3.LUT R23, RZ, R13, RZ, 0x33, !PT ;  /* 0x0000000dff177212 */ /* 0x000fe400078e33ff */
[----:B------:R-:W-:-:S02]  /*1350*/  @!P5 IADD3 R30, PT, PT, -R30, RZ, RZ ;  /* 0x000000ff1e1ed210 */ /* 0x000fc40007ffe1ff */
[----:B------:R-:W-:Y:S01]  /*1360*/  ISETP.GE.AND P5, PT, R32, RZ, PT ;  /* 0x000000ff2000720c */ /* 0x000fe20003fa6270 */
[----:B------:R-:W-:Y:S01]  /*1370*/  IMAD.MOV R32, RZ, RZ, -R28 ;  /* 0x000000ffff207224 */ /* 0x000fe200078e0a1c */
[----:B------:R-:W-:Y:S02]  /*1380*/  SEL R34, R23, R34, !P1 ;  /* 0x0000002217227207 */ /* 0x000fe40004800000 */
[----:B------:R-:W-:Y:S01]  /*1390*/  IABS R35, R11 ;  /* 0x0000000b00237213 */ /* 0x000fe20000000000 */
[----:B------:R-:W-:Y:S01]  /*13a0*/  IMAD R27, R6, R32, R27 ;  /* 0x00000020061b7224 */ /* 0x000fe200078e021b */
[----:B------:R-:W-:Y:S01]  /*13b0*/  @P2 IADD3 R29, PT, PT, R29, 0x1, RZ ;  /* 0x000000011d1d2810 */ /* 0x000fe20007ffe0ff */
[----:B------:R-:W-:Y:S01]  /*13c0*/  IMAD R34, R7, UR7, R34 ;  /* 0x0000000707227c24 */ /* 0x000fe2000f8e0222 */
[----:B------:R-:W-:Y:S01]  /*13d0*/  SEL R30, R23, R30, !P1 ;  /* 0x0000001e171e7207 */ /* 0x000fe20004800000 */
[----:B------:R-:W-:Y:S01]  /*13e0*/  IMAD.HI.U32 R32, R14, R35, RZ ;  /* 0x000000230e207227 */ /* 0x000fe200078e00ff */
[----:B------:R-:W-:-:S03]  /*13f0*/  @!P6 IADD3 R21, PT, PT, -R21, RZ, RZ ;  /* 0x000000ff1515e210 */ /* 0x000fc60007ffe1ff */
[----:B------:R-:W-:Y:S01]  /*1400*/  IMAD R33, R34, R9, R36 ;  /* 0x0000000922217224 */ /* 0x000fe200078e0224 */
[----:B------:R-:W-:Y:S01]  /*1410*/  IADD3 R34, PT, PT, -R32, RZ, RZ ;  /* 0x000000ff20227210 */ /* 0x000fe20007ffe1ff */
[----:B------:R-:W-:Y:S01]  /*1420*/  IMAD.HI.U32 R4, R4, R35, RZ ;  /* 0x0000002304047227 */ /* 0x000fe200078e00ff */
[----:B------:R-:W-:-:S03]  /*1430*/  SEL R21, R22, R21, !P0 ;  /* 0x0000001516157207 */ /* 0x000fc60004000000 */
[--C-:B------:R-:W-:Y:S02]  /*1440*/  IMAD R37, R17, R34, R35.reuse ;  /* 0x0000002211257224 */ /* 0x100fe400078e0223 */
[----:B------:R-:W-:Y:S02]  /*1450*/  IMAD R26, R4, R26, R35 ;  /* 0x0000001a041a7224 */ /* 0x000fe400078e0223 */
[----:B------:R-:W-:Y:S01]  /*1460*/  @!P5 IMAD.MOV R29, RZ, RZ, -R29 ;  /* 0x000000ffff1dd224 */ /* 0x000fe200078e0a1d */
[----:B------:R-:W-:Y:S01]  /*1470*/  ISETP.GT.U32.AND P4, PT, R16, R37, PT ;  /* 0x000000251000720c */ /* 0x000fe20003f84070 */
[----:B------:R-:W-:Y:S01]  /*1480*/  IMAD R30, R7, UR7, R30 ;  /* 0x00000007071e7c24 */ /* 0x000fe2000f8e021e */
[----:B------:R-:W-:-:S03]  /*1490*/  ISETP.GT.U32.AND P2, PT, R19, R26, PT ;  /* 0x0000001a1300720c */ /* 0x000fc60003f44070 */
[----:B------:R-:W-:-:S08]  /*14a0*/  IMAD R30, R30, R9, R21 ;  /* 0x000000091e1e7224 */ /* 0x000fd000078e0215 */
[----:B------:R-:W-:Y:S01]  /*14b0*/  @!P4 IMAD.IADD R37, R37, 0x1, -R17 ;  /* 0x000000012525c824 */ /* 0x000fe200078e0a11 */
[----:B------:R-:W-:Y:S01]  /*14c0*/  @!P4 IADD3 R32, PT, PT, R32, 0x1, RZ ;  /* 0x000000012020c810 */ /* 0x000fe20007ffe0ff */
[----:B------:R-:W-:Y:S01]  /*14d0*/  @!P2 VIADD R4, R4, 0x1 ;  /* 0x000000010404a836 */ /* 0x000fe20000000000 */
[----:B------:R-:W-:Y:S02]  /*14e0*/  LOP3.LUT R17, R11, R6, RZ, 0x3c, !PT ;  /* 0x000000060b117212 */ /* 0x000fe400078e3cff */
[----:B------:R-:W-:Y:S02]  /*14f0*/  ISETP.GE.U32.AND P4, PT, R37, R16, PT ;  /* 0x000000102500720c */ /* 0x000fe40003f86070 */
[----:B------:R-:W-:-:S04]  /*1500*/  @!P2 IADD3 R26, PT, PT, R26, -R19, RZ ;  /* 0x800000131a1aa210 */ /* 0x000fc80007ffe0ff */
[----:B------:R-:W-:-:S07]  /*1510*/  ISETP.GE.U32.AND P5, PT, R26, R19, PT ;  /* 0x000000131a00720c */ /* 0x000fce0003fa6070 */
[----:B------:R-:W-:Y:S02]  /*1520*/  @P4 IADD3 R32, PT, PT, R32, 0x1, RZ ;  /* 0x0000000120204810 */ /* 0x000fe40007ffe0ff */
[----:B------:R-:W-:-:S04]  /*1530*/  ISETP.GE.AND P4, PT, R17, RZ, PT ;  /* 0x000000ff1100720c */ /* 0x000fc80003f86270 */
[----:B------:R-:W-:-:S05]  /*1540*/  @P5 IADD3 R4, PT, PT, R4, 0x1, RZ ;  /* 0x0000000104045810 */ /* 0x000fca0007ffe0ff */
[----:B------:R-:W-:-:S04]  /*1550*/  IMAD.MOV.U32 R26, RZ, RZ, R4 ;  /* 0x000000ffff1a7224 */ /* 0x000fc800078e0004 */
[----:B------:R-:W-:Y:S01]  /*1560*/  @!P4 IMAD.MOV R32, RZ, RZ, -R32 ;  /* 0x000000ffff20c224 */ /* 0x000fe200078e0a20 */
[----:B------:R-:W-:-:S04]  /*1570*/  ISETP.GE.AND P4, PT, R28, RZ, PT ;  /* 0x000000ff1c00720c */ /* 0x000fc80003f86270 */
[----:B------:R-:W-:Y:S02]  /*1580*/  SEL R24, R24, R32, !P3 ;  /* 0x0000002018187207 */ /* 0x000fe40005800000 */
[----:B------:R-:W-:Y:S02]  /*1590*/  ISETP.GT.U32.AND P3, PT, R20, R25, PT ;  /* 0x000000191400720c */ /* 0x000fe40003f64070 */
[----:B------:R-:W-:Y:S02]  /*15a0*/  IABS R17, R24 ;  /* 0x0000001800117213 */ /* 0x000fe40000000000 */
[C---:B------:R-:W-:Y:S02]  /*15b0*/  ISETP.GE.AND P5, PT, R24.reuse, RZ, PT ;  /* 0x000000ff1800720c */ /* 0x040fe40003fa6270 */
[----:B------:R-:W-:Y:S01]  /*15c0*/  IADD3 R24, PT, PT, -R24, RZ, RZ ;  /* 0x000000ff18187210 */ /* 0x000fe20007ffe1ff */
[----:B------:R-:W-:-:S04]  /*15d0*/  IMAD.HI.U32 R5, R5, R17, RZ ;  /* 0x0000001105057227 */ /* 0x000fc800078e00ff */
[----:B------:R-:W-:Y:S02]  /*15e0*/  IMAD.MOV R5, RZ, RZ, -R5 ;  /* 0x000000ffff057224 */ /* 0x000fe400078e0a05 */
[----:B------:R-:W-:Y:S01]  /*15f0*/  @!P3 IADD3 R25, PT, PT, R25, -R20, RZ ;  /* 0x800000141919b210 */ /* 0x000fe20007ffe0ff */
[----:B------:R-:W-:Y:S02]  /*1600*/  IMAD R24, R6, R24, R11 ;  /* 0x0000001806187224 */ /* 0x000fe400078e020b */
[C---:B------:R-:W-:Y:S01]  /*1610*/  IMAD R17, R20.reuse, R5, R17 ;  /* 0x0000000514117224 */ /* 0x040fe200078e0211 */
[----:B------:R-:W-:Y:S02]  /*1620*/  ISETP.GT.U32.AND P3, PT, R20, R25, PT ;  /* 0x000000191400720c */ /* 0x000fe40003f64070 */
[----:B------:R-:W-:-:S04]  /*1630*/  LOP3.LUT R5, R11, R13, RZ, 0x3c, !PT ;  /* 0x0000000d0b057212 */ /* 0x000fc800078e3cff */
[----:B------:R-:W-:Y:S02]  /*1640*/  ISETP.GE.AND P2, PT, R5, RZ, PT ;  /* 0x000000ff0500720c */ /* 0x000fe40003f46270 */
[----:B------:R-:W0:Y:S05]  /*1650*/  LDC.64 R4, c[0x0][0x380] ;  /* 0x0000e000ff047b82 */ /* 0x000e2a0000000a00 */
[----:B------:R-:W-:Y:S01]  /*1660*/  @!P3 IMAD.IADD R25, R25, 0x1, -R20 ;  /* 0x000000011919b824 */ /* 0x000fe200078e0a14 */
[----:B------:R-:W-:-:S03]  /*1670*/  ISETP.GT.U32.AND P3, PT, R20, R17, PT ;  /* 0x000000111400720c */ /* 0x000fc60003f64070 */
[----:B------:R-:W-:Y:S02]  /*1680*/  @!P4 IMAD.MOV R25, RZ, RZ, -R25 ;  /* 0x000000ffff19c224 */ /* 0x000fe400078e0a19 */
[----:B------:R-:W-:-:S03]  /*1690*/  @!P2 IMAD.MOV R26, RZ, RZ, -R26 ;  /* 0x000000ffff1aa224 */ /* 0x000fc600078e0a1a */
[----:B------:R-:W-:Y:S02]  /*16a0*/  SEL R25, R22, R25, !P0 ;  /* 0x0000001916197207 */ /* 0x000fe40004000000 */
[----:B------:R-:W-:-:S03]  /*16b0*/  SEL R26, R23, R26, !P1 ;  /* 0x0000001a171a7207 */ /* 0x000fc60004800000 */
[----:B------:R-:W-:Y:S02]  /*16c0*/  @!P3 IADD3 R17, PT, PT, R17, -R20, RZ ;  /* 0x800000141111b210 */ /* 0x000fe40007ffe0ff */
[----:B------:R-:W-:Y:S02]  /*16d0*/  IMAD R26, R7, UR7, R26 ;  /* 0x00000007071a7c24 */ /* 0x000fe4000f8e021a */
[----:B------:R-:W-:-:S13]  /*16e0*/  ISETP.GT.U32.AND P3, PT, R20, R17, PT ;  /* 0x000000111400720c */ /* 0x000fda0003f64070 */
[----:B------:R-:W-:Y:S02]  /*16f0*/  @!P3 IADD3 R17, PT, PT, R17, -R20, RZ ;  /* 0x800000141111b210 */ /* 0x000fe40007ffe0ff */
[----:B------:R-:W-:Y:S01]  /*1700*/  SEL R20, R23, R29, !P1 ;  /* 0x0000001d17147207 */ /* 0x000fe20004800000 */
[----:B------:R-:W-:Y:S01]  /*1710*/  IMAD R23, R30, R6, R31 ;  /* 0x000000061e177224 */ /* 0x000fe200078e021f */
[----:B------:R-:W-:-:S03]  /*1720*/  @!P5 IADD3 R17, PT, PT, -R17, RZ, RZ ;  /* 0x000000ff1111d210 */ /* 0x000fc60007ffe1ff */
[----:B------:R-:W-:Y:S01]  /*1730*/  IMAD R20, R7, UR7, R20 ;  /* 0x0000000707147c24 */ /* 0x000fe2000f8e0214 */
[----:B------:R-:W-:Y:S01]  /*1740*/  SEL R17, R22, R17, !P0 ;  /* 0x0000001116117207 */ /* 0x000fe20004000000 */
[----:B0-----:R-:W-:-:S04]  /*1750*/  IMAD.WIDE R22, R23, 0x4, R4 ;  /* 0x0000000417167825 */ /* 0x001fc800078e0204 */
[-C--:B------:R-:W-:Y:S02]  /*1760*/  IMAD R20, R20, R9.reuse, R25 ;  /* 0x0000000914147224 */ /* 0x080fe400078e0219 */
[----:B------:R-:W-:Y:S01]  /*1770*/  IMAD R17, R26, R9, R17 ;  /* 0x000000091a117224 */ /* 0x000fe200078e0211 */
[----:B------:R-:W2:Y:S01]  /*1780*/  LDG.E R22, desc[UR8][R22.64] ;  /* 0x0000000816167981 */ /* 0x000ea2000c1e1900 */
[-C--:B------:R-:W-:Y:S02]  /*1790*/  IMAD R25, R33, R6.reuse, R10 ;  /* 0x0000000621197224 */ /* 0x080fe400078e020a */
[-C--:B------:R-:W-:Y:S02]  /*17a0*/  IMAD R21, R20, R6.reuse, R27 ;  /* 0x0000000614157224 */ /* 0x080fe400078e021b */
[----:B------:R-:W-:Y:S02]  /*17b0*/  IMAD R17, R17, R6, R24 ;  /* 0x0000000611117224 */ /* 0x000fe400078e0218 */
[----:B------:R-:W-:-:S04]  /*17c0*/  IMAD.WIDE R24, R25, 0x4, R4 ;  /* 0x0000000419187825 */ /* 0x000fc800078e0204 */
[--C-:B------:R-:W-:Y:S02]  /*17d0*/  IMAD.WIDE R20, R21, 0x4, R4.reuse ;  /* 0x0000000415147825 */ /* 0x100fe400078e0204 */
[----:B------:R-:W3:Y:S02]  /*17e0*/  LDG.E R24, desc[UR8][R24.64] ;  /* 0x0000000818187981 */ /* 0x000ee4000c1e1900 */
[----:B------:R-:W-:Y:S02]  /*17f0*/  IMAD.WIDE R4, R17, 0x4, R4 ;  /* 0x0000000411047825 */ /* 0x000fe400078e0204 */
[----:B------:R-:W4:Y:S04]  /*1800*/  LDG.E R20, desc[UR8][R20.64] ;  /* 0x0000000814147981 */ /* 0x000f28000c1e1900 */
[----:B------:R-:W5:Y:S01]  /*1810*/  LDG.E R4, desc[UR8][R4.64] ;  /* 0x0000000804047981 */ /* 0x000f62000c1e1900 */
[----:B------:R-:W-:-:S05]  /*1820*/  IMAD R19, R15, 0x4, R18 ;  /* 0x000000040f137824 */ /* 0x000fca00078e0212 */
[----:B------:R-:W-:-:S05]  /*1830*/  LEA R27, R12, R19, 0x2 ;  /* 0x000000130c1b7211 */ /* 0x000fca00078e10ff */
[----:B------:R-:W-:-:S05]  /*1840*/  IMAD R29, R12, 0x4, R27 ;  /* 0x000000040c1d7824 */ /* 0x000fca00078e021b */
[C---:B------:R-:W-:Y:S01]  /*1850*/  LEA R17, R12.reuse, R29, 0x2 ;  /* 0x0000001d0c117211 */ /* 0x040fe200078e10ff */
[----:B------:R-:W-:-:S05]  /*1860*/  IMAD.IADD R15, R12, 0x1, R11 ;  /* 0x000000010c0f7824 */ /* 0x000fca00078e020b */
[----:B------:R-:W-:Y:S01]  /*1870*/  ISETP.GE.AND P0, PT, R15, R3, PT ;  /* 0x000000030f00720c */ /* 0x000fe20003f06270 */
[----:B---3--:R1:W-:Y:S04]  /*1880*/  STS [R19], R24 ;  /* 0x0000001813007388 */ /* 0x0083e80000000800 */
[----:B--2---:R1:W-:Y:S04]  /*1890*/  STS [R27], R22 ;  /* 0x000000161b007388 */ /* 0x0043e80000000800 */
[----:B----4-:R1:W-:Y:S04]  /*18a0*/  STS [R29], R20 ;  /* 0x000000141d007388 */ /* 0x0103e80000000800 */
[----:B-----5:R1:W-:Y:S01]  /*18b0*/  STS [R17], R4 ;  /* 0x0000000411007388 */ /* 0x0203e20000000800 */
[----:B------:R-:W-:Y:S05]  /*18c0*/  @!P0 BRA `(.L_x_5) ;  /* 0xfffffff0006c8947 */ /* 0x000fea000383ffff */
.L_x_1:
[----:B0--3--:R-:W-:Y:S05]  /*18d0*/  BSYNC.RECONVERGENT B0 ;  /* 0x0000000000007941 */ /* 0x009fea0003800200 */
.L_x_0:
[----:B------:R-:W0:Y:S01]  /*18e0*/  LDC R25, c[0x0][0x3a4] ;  /* 0x0000e900ff197b82 */ /* 0x000e220000000800 */
[----:B------:R-:W2:Y:S07]  /*18f0*/  LDCU UR10, c[0x0][0x3a8] ;  /* 0x00007500ff0a77ac */ /* 0x000eae0008000800 */
[----:B------:R-:W-:Y:S01]  /*1900*/  BAR.SYNC.DEFER_BLOCKING 0x0 ;  /* 0x0000000000007b1d */ /* 0x000fe20000010000 */
[----:B--2---:R-:W-:-:S04]  /*1910*/  ISETP.GE.AND P0, PT, R0, UR10, PT ;  /* 0x0000000a00007c0c */ /* 0x004fc8000bf06270 */
[----:B0-----:R-:W-:-:S13]  /*1920*/  ISETP.GE.OR P0, PT, R2, R25, P0 ;  /* 0x000000190200720c */ /* 0x001fda0000706670 */
[----:B------:R-:W-:Y:S05]  /*1930*/  @P0 EXIT ;  /* 0x000000000000094d */ /* 0x000fea0003800000 */
[----:B------:R-:W0:Y:S01]  /*1940*/  LDC.64 R10, c[0x0][0x388] ;  /* 0x0000e200ff0a7b82 */ /* 0x000e220000000a00 */
[----:B------:R-:W-:-:S05]  /*1950*/  IMAD R5, R25, UR7, RZ ;  /* 0x0000000719057c24 */ /* 0x000fca000f8e02ff */
[----:B------:R-:W-:-:S05]  /*1960*/  IADD3 R3, PT, PT, R2, R5, RZ ;  /* 0x0000000502037210 */ /* 0x000fca0007ffe0ff */
[----:B------:R-:W-:-:S04]  /*1970*/  IMAD R3, R3, UR10, R0 ;  /* 0x0000000a03037c24 */ /* 0x000fc8000f8e0200 */
[----:B------:R-:W-:-:S04]  /*1980*/  IMAD.SHL.U32 R3, R3, 0x2, RZ ;  /* 0x0000000203037824 */ /* 0x000fc800078e00ff */
[----:B0-----:R-:W-:-:S05]  /*1990*/  IMAD.WIDE R10, R3, 0x4, R10 ;  /* 0x00000004030a7825 */ /* 0x001fca00078e020a */
[----:B------:R-:W2:Y:S04]  /*19a0*/  LDG.E R3, desc[UR8][R10.64] ;  /* 0x000000080a037981 */ /* 0x000ea8000c1e1900 */
[----:B-1----:R-:W3:Y:S01]  /*19b0*/  LDG.E R4, desc[UR8][R10.64+0x4] ;  /* 0x000004080a047981 */ /* 0x002ee2000c1e1900 */
[----:B------:R-:W-:Y:S01]  /*19c0*/  ISETP.GE.AND P0, PT, R7, 0x1, PT ;  /* 0x000000010700780c */ /* 0x000fe20003f06270 */
[----:B------:R-:W-:Y:S01]  /*19d0*/  VIADD R13, R9, 0xffffffff ;  /* 0xffffffff090d7836 */ /* 0x000fe20000000000 */
[----:B------:R-:W-:-:S04]  /*19e0*/  IADD3 R12, PT, PT, R6, -0x1, RZ ;  /* 0xffffffff060c7810 */ /* 0x000fc80007ffe0ff */
[----:B------:R-:W-:Y:S02]  /*19f0*/  I2FP.F32.S32 R12, R12 ;  /* 0x0000000c000c7245 */ /* 0x000fe40000201400 */
[----:B------:R-:W-:Y:S01]  /*1a00*/  I2FP.F32.S32 R13, R13 ;  /* 0x0000000d000d7245 */ /* 0x000fe20000201400 */
[----:B--2---:R-:W-:-:S04]  /*1a10*/  FADD R3, R3, 1 ;  /* 0x3f80000003037421 */ /* 0x004fc80000000000 */
[----:B------:R-:W-:Y:S01]  /*1a20*/  FMUL R3, R3, 0.5 ;  /* 0x3f00000003037820 */ /* 0x000fe20000400000 */
[----:B---3--:R-:W-:-:S03]  /*1a30*/  FADD R4, R4, 1 ;  /* 0x3f80000004047421 */ /* 0x008fc60000000000 */
[----:B------:R-:W-:Y:S01]  /*1a40*/  FMUL R3, R3, R12 ;  /* 0x0000000c03037220 */ /* 0x000fe20000400000 */
[----:B------:R-:W-:Y:S01]  /*1a50*/  FMUL R4, R4, 0.5 ;  /* 0x3f00000004047820 */ /* 0x000fe20000400000 */
[----:B------:R-:W-:Y:S06]  /*1a60*/  @!P0 EXIT ;  /* 0x000000000000894d */ /* 0x000fec0003800000 */
[----:B------:R-:W0:Y:S01]  /*1a70*/  F2I.FLOOR.NTZ R17, R3 ;  /* 0x0000000300117305 */ /* 0x000e220000207100 */
[----:B------:R-:W-:Y:S01]  /*1a80*/  FMUL R4, R4, R13 ;  /* 0x0000000d04047220 */ /* 0x000fe20000400000 */
[----:B------:R-:W-:Y:S01]  /*1a90*/  ISETP.GE.U32.AND P5, PT, R7, 0x4, PT ;  /* 0x000000040700780c */ /* 0x000fe20003fa6070 */
[----:B------:R-:W-:Y:S01]  /*1aa0*/  BSSY.RECONVERGENT B0, `(.L_x_6) ;  /* 0x000009b000007945 */ /* 0x000fe20003800200 */
[----:B------:R-:W-:-:S04]  /*1ab0*/  HFMA2 R24, -RZ, RZ, 0, 0 ;  /* 0x00000000ff187431 */ /* 0x000fc800000001ff */
[----:B------:R-:W1:Y:S01]  /*1ac0*/  F2I.FLOOR.NTZ R16, R4 ;  /* 0x0000000400107305 */ /* 0x000e620000207100 */
[----:B0-----:R-:W-:Y:S02]  /*1ad0*/  IADD3 R11, PT, PT, R17, 0x1, RZ ;  /* 0x00000001110b7810 */ /* 0x001fe40007ffe0ff */
[----:B------:R-:W-:Y:S02]  /*1ae0*/  I2FP.F32.S32 R10, R17 ;  /* 0x00000011000a7245 */ /* 0x000fe40000201400 */
[-C--:B------:R-:W-:Y:S02]  /*1af0*/  ISETP.GE.AND P2, PT, R11, R6.reuse, PT ;  /* 0x000000060b00720c */ /* 0x080fe40003f46270 */
[----:B------:R-:W-:Y:S01]  /*1b00*/  ISETP.GE.AND P3, PT, R17, R6, PT ;  /* 0x000000061100720c */ /* 0x000fe20003f66270 */
[----:B------:R-:W-:Y:S01]  /*1b10*/  FADD R14, R3, -R10 ;  /* 0x8000000a030e7221 */ /* 0x000fe20000000000 */
[----:B-1----:R-:W-:Y:S01]  /*1b20*/  I2FP.F32.S32 R11, R16 ;  /* 0x00000010000b7245 */ /* 0x002fe20000201400 */
[----:B------:R-:W-:Y:S01]  /*1b30*/  VIADD R10, R16, 0x1 ;  /* 0x00000001100a7836 */ /* 0x000fe20000000000 */
[C---:B------:R-:W-:Y:S01]  /*1b40*/  ISETP.LT.OR P3, PT, R17.reuse, RZ, P3 ;  /* 0x000000ff1100720c */ /* 0x040fe20001f61670 */
[----:B------:R-:W-:Y:S01]  /*1b50*/  FADD R12, -R14, 1 ;  /* 0x3f8000000e0c7421 */ /* 0x000fe20000000100 */
[----:B------:R-:W-:Y:S01]  /*1b60*/  ISETP.LT.OR P2, PT, R17, -0x1, P2 ;  /* 0xffffffff1100780c */ /* 0x000fe20001741670 */
[----:B------:R-:W-:Y:S01]  /*1b70*/  FADD R11, R4, -R11 ;  /* 0x8000000b040b7221 */ /* 0x000fe20000000000 */
[C---:B------:R-:W-:Y:S01]  /*1b80*/  ISETP.GE.AND P4, PT, R16.reuse, R9, PT ;  /* 0x000000091000720c */ /* 0x040fe20003f86270 */
[----:B------:R-:W-:Y:S01]  /*1b90*/  IMAD R3, R7, UR7, RZ ;  /* 0x0000000707037c24 */ /* 0x000fe2000f8e02ff */
[C---:B------:R-:W-:Y:S01]  /*1ba0*/  ISETP.LT.OR P1, PT, R16.reuse, -0x1, P3 ;  /* 0xffffffff1000780c */ /* 0x040fe20001f21670 */
[C---:B------:R-:W-:Y:S01]  /*1bb0*/  FADD R13, -R11.reuse, 1 ;  /* 0x3f8000000b0d7421 */ /* 0x040fe20000000100 */
[----:B------:R-:W-:Y:S01]  /*1bc0*/  ISETP.LT.OR P0, PT, R16, -0x1, P2 ;  /* 0xffffffff1000780c */ /* 0x000fe20001701670 */
[----:B------:R-:W-:Y:S01]  /*1bd0*/  FMUL R15, R14, R11 ;  /* 0x0000000b0e0f7220 */ /* 0x000fe20000400000 */
[----:B------:R-:W-:Y:S01]  /*1be0*/  ISETP.LT.OR P4, PT, R16, RZ, P4 ;  /* 0x000000ff1000720c */ /* 0x000fe20002781670 */
[-C--:B------:R-:W-:Y:S01]  /*1bf0*/  FMUL R14, R14, R13.reuse ;  /* 0x0000000d0e0e7220 */ /* 0x080fe20000400000 */
[----:B------:R-:W-:Y:S01]  /*1c00*/  FMUL R13, R12, R13 ;  /* 0x0000000d0c0d7220 */ /* 0x000fe20000400000 */
[CC--:B------:R-:W-:Y:S01]  /*1c10*/  ISETP.GE.OR P1, PT, R10.reuse, R9.reuse, P1 ;  /* 0x000000090a00720c */ /* 0x0c0fe20000f26670 */
[----:B------:R-:W-:Y:S01]  /*1c20*/  FMUL R12, R11, R12 ;  /* 0x0000000c0b0c7220 */ /* 0x000fe20000400000 */
[----:B------:R-:W-:-:S02]  /*1c30*/  ISETP.GE.OR P0, PT, R10, R9, P0 ;  /* 0x000000090a00720c */ /* 0x000fc40000706670 */
[----:B------:R-:W-:Y:S02]  /*1c40*/  PLOP3.LUT P3, PT, P3, P4, PT, 0xf8, 0x8f ;  /* 0x00000000008f781c */ /* 0x000fe40001f69f70 */
[----:B------:R-:W-:Y:S01]  /*1c50*/  PLOP3.LUT P2, PT, P2, P4, PT, 0xf8, 0x8f ;  /* 0x00000000008f781c */ /* 0x000fe20001749f70 */
[----:B------:R-:W-:-:S12]  /*1c60*/  @!P5 BRA `(.L_x_7) ;  /* 0x0000000400f8d947 */ /* 0x000fd80003800000 */
[----:B------:R-:W0:Y:S01]  /*1c70*/  S2UR UR6, SR_CgaCtaId ;  /* 0x00000000000679c3 */ /* 0x000e220000008800 */
[C-C-:B------:R-:W-:Y:S01]  /*1c80*/  IMAD R11, R9.reuse, 0x3, R16.reuse ;  /* 0x00000003090b7824 */ /* 0x140fe200078e0210 */
[----:B------:R-:W-:Y:S01]  /*1c90*/  IADD3 R21, PT, PT, R16, R9, RZ ;  /* 0x0000000910157210 */ /* 0x000fe20007ffe0ff */
[----:B------:R-:W-:Y:S01]  /*1ca0*/  IMAD R19, R9, 0x2, R16 ;  /* 0x0000000209137824 */ /* 0x000fe200078e0210 */
[----:B------:R-:W-:Y:S01]  /*1cb0*/  LOP3.LUT R24, R7, 0x7ffffffc, RZ, 0xc0, !PT ;  /* 0x7ffffffc07187812 */ /* 0x000fe200078ec0ff */
[-C--:B------:R-:W-:Y:S01]  /*1cc0*/  IMAD R11, R11, R6.reuse, RZ ;  /* 0x000000060b0b7224 */ /* 0x080fe200078e02ff */
[----:B------:R-:W-:Y:S01]  /*1cd0*/  UMOV UR5, 0x400 ;  /* 0x0000040000057882 */ /* 0x000fe20000000000 */
[-C--:B------:R-:W-:Y:S01]  /*1ce0*/  IMAD R20, R19, R6.reuse, RZ ;  /* 0x0000000613147224 */ /* 0x080fe200078e02ff */
[----:B------:R-:W-:Y:S01]  /*1cf0*/  BSSY.RECONVERGENT B1, `(.L_x_7) ;  /* 0x0000075000017945 */ /* 0x000fe20003800200 */
[----:B------:R-:W-:Y:S01]  /*1d00*/  IMAD.SHL.U32 R23, R17, 0x4, RZ ;  /* 0x0000000411177824 */ /* 0x000fe200078e00ff */
[-C--:B------:R-:W-:Y:S01]  /*1d10*/  IADD3 R22, PT, PT, R11, R6.reuse, RZ ;  /* 0x000000060b167210 */ /* 0x080fe20007ffe0ff */
[----:B------:R-:W-:-:S02]  /*1d20*/  IMAD R4, R21, R6, R6 ;  /* 0x0000000615047224 */ /* 0x000fc400078e0206 */
[-C--:B------:R-:W-:Y:S02]  /*1d30*/  IMAD R18, R9, R6.reuse, RZ ;  /* 0x0000000609127224 */ /* 0x080fe400078e02ff */
[-C--:B------:R-:W-:Y:S01]  /*1d40*/  IMAD R28, R21, R6.reuse, R17 ;  /* 0x00000006151c7224 */ /* 0x080fe200078e0211 */
[----:B------:R-:W-:Y:S01]  /*1d50*/  IADD3 R6, PT, PT, R20, R6, RZ ;  /* 0x0000000614067210 */ /* 0x000fe20007ffe0ff */
[----:B------:R-:W-:Y:S01]  /*1d60*/  IMAD R5, R5, R7, R8 ;  /* 0x0000000705057224 */ /* 0x000fe200078e0208 */
[-C--:B------:R-:W-:Y:S01]  /*1d70*/  LEA R21, R4, R23.reuse, 0x2 ;  /* 0x0000001704157211 */ /* 0x080fe200078e10ff */
[--C-:B------:R-:W-:Y:S01]  /*1d80*/  IMAD R19, R11, 0x4, R23.reuse ;  /* 0x000000040b137824 */ /* 0x100fe200078e0217 */
[----:B------:R-:W-:Y:S01]  /*1d90*/  LEA R28, R28, 0x4, 0x2 ;  /* 0x000000041c1c7811 */ /* 0x000fe200078e10ff */
[--C-:B------:R-:W-:Y:S02]  /*1da0*/  IMAD R20, R20, 0x4, R23.reuse ;  /* 0x0000000414147824 */ /* 0x100fe400078e0217 */
[----:B------:R-:W-:Y:S01]  /*1db0*/  IMAD R22, R22, 0x4, R23 ;  /* 0x0000000416167824 */ /* 0x000fe200078e0217 */
[----:B------:R-:W-:Y:S01]  /*1dc0*/  LEA R23, R6, R23, 0x2 ;  /* 0x0000001706177211 */ /* 0x000fe200078e10ff */
[C---:B------:R-:W-:Y:S01]  /*1dd0*/  IMAD R7, R3.reuse, R25, R25 ;  /* 0x0000001903077224 */ /* 0x040fe200078e0219 */
[C---:B------:R-:W-:Y:S01]  /*1de0*/  IADD3 R6, PT, PT, R3.reuse, 0x2, RZ ;  /* 0x0000000203067810 */ /* 0x040fe20007ffe0ff */
[----:B------:R-:W-:Y:S01]  /*1df0*/  VIADD R4, R3, 0x3 ;  /* 0x0000000303047836 */ /* 0x000fe20000000000 */
[----:B0-----:R-:W-:Y:S01]  /*1e00*/  ULEA UR5, UR6, UR5, 0x18 ;  /* 0x0000000506057291 */ /* 0x001fe2000f8ec0ff */
[----:B------:R-:W-:Y:S01]  /*1e10*/  VIADD R5, R5, UR4 ;  /* 0x0000000405057c36 */ /* 0x000fe20008000000 */
[----:B------:R-:W-:Y:S01]  /*1e20*/  IADD3 R7, PT, PT, R2, R7, RZ ;  /* 0x0000000702077210 */ /* 0x000fe20007ffe0ff */
[----:B------:R-:W-:-:S02]  /*1e30*/  IMAD R27, R4, R25, R2 ;  /* 0x00000019041b7224 */ /* 0x000fc400078e0202 */
[----:B------:R-:W-:Y:S01]  /*1e40*/  IMAD R29, R6, R25, R2 ;  /* 0x00000019061d7224 */ /* 0x000fe200078e0202 */
[----:B------:R-:W-:Y:S01]  /*1e50*/  MOV R31, UR5 ;  /* 0x00000005001f7c02 */ /* 0x000fe20008000f00 */
[----:B------:R-:W-:Y:S02]  /*1e60*/  IMAD R25, R25, UR10, RZ ;  /* 0x0000000a19197c24 */ /* 0x000fe4000f8e02ff */
[----:B------:R-:W-:Y:S02]  /*1e70*/  IMAD.MOV R32, RZ, RZ, -R24 ;  /* 0x000000ffff207224 */ /* 0x000fe400078e0a18 */
[--C-:B------:R-:W-:Y:S02]  /*1e80*/  IMAD R26, R5, UR10, R0.reuse ;  /* 0x0000000a051a7c24 */ /* 0x100fe4000f8e0200 */
[--C-:B------:R-:W-:Y:S02]  /*1e90*/  IMAD R27, R27, UR10, R0.reuse ;  /* 0x0000000a1b1b7c24 */ /* 0x100fe4000f8e0200 */
[----:B------:R-:W-:-:S02]  /*1ea0*/  IMAD R29, R29, UR10, R0 ;  /* 0x0000000a1d1d7c24 */ /* 0x000fc4000f8e0200 */
[----:B------:R-:W-:-:S07]  /*1eb0*/  IMAD R30, R7, UR10, R0 ;  /* 0x0000000a071e7c24 */ /* 0x000fce000f8e0200 */
.L_x_8:
[----:B0-----:R-:W0:Y:S01]  /*1ec0*/  @!P2 LDC R4, c[0x0][0x3a0] ;  /* 0x0000e800ff04ab82 */ /* 0x001e220000000800 */
[----:B------:R-:W-:Y:S01]  /*1ed0*/  IMAD.MOV.U32 R9, RZ, RZ, RZ ;  /* 0x000000ffff097224 */ /* 0x000fe200078e00ff */
[CC--:B------:R-:W-:Y:S01]  /*1ee0*/  @!P3 IADD3 R35, PT, PT, R28.reuse, R31.reuse, RZ ;  /* 0x0000001f1c23b210 */ /* 0x0c0fe20007ffe0ff */
[----:B------:R-:W-:Y:S01]  /*1ef0*/  @!P2 IMAD.IADD R37, R28, 0x1, R31 ;  /* 0x000000011c25a824 */ /* 0x000fe200078e021f */
[----:B------:R-:W-:Y:S01]  /*1f00*/  @!P1 IADD3 R36, PT, PT, R21, R31, RZ ;  /* 0x0000001f15249210 */ /* 0x000fe20007ffe0ff */
[----:B------:R-:W-:-:S03]  /*1f10*/  VIADD R32, R32, 0x4 ;  /* 0x0000000420207836 */ /* 0x000fc60000000000 */
[----:B------:R-:W1:Y:S02]  /*1f20*/  @!P3 LDC R6, c[0x0][0x3a0] ;  /* 0x0000e800ff06bb82 */ /* 0x000e640000000800 */
[----:B------:R-:W-:-:S06]  /*1f30*/  ISETP.NE.AND P4, PT, R32, RZ, PT ;  /* 0x000000ff2000720c */ /* 0x000fcc0003f85270 */
[----:B------:R-:W2:Y:S01]  /*1f40*/  @!P1 LDC R5, c[0x0][0x3a0] ;  /* 0x0000e800ff059b82 */ /* 0x000ea20000000800 */
[----:B0-----:R-:W-:-:S07]  /*1f50*/  @!P2 IMAD R4, R16, R4, R17 ;  /* 0x000000041004a224 */ /* 0x001fce00078e0211 */
[----:B------:R-:W0:Y:S01]  /*1f60*/  @!P0 LDC R11, c[0x0][0x3a0] ;  /* 0x0000e800ff0b8b82 */ /* 0x000e220000000800 */
[-C--:B------:R-:W-:Y:S01]  /*1f70*/  @!P2 LEA R10, R4, R31.reuse, 0x2 ;  /* 0x0000001f040aa211 */ /* 0x080fe200078e10ff */
[----:B------:R-:W-:Y:S02]  /*1f80*/  IMAD.MOV.U32 R4, RZ, RZ, RZ ;  /* 0x000000ffff047224 */ /* 0x000fe400078e00ff */
[----:B-1----:R-:W-:Y:S02]  /*1f90*/  @!P3 IMAD R6, R16, R6, R17 ;  /* 0x000000061006b224 */ /* 0x002fe400078e0211 */
[----:B------:R-:W1:Y:S03]  /*1fa0*/  @!P2 LDS R9, [R10+0x4] ;  /* 0x000004000a09a984 */ /* 0x000e660000000800 */
[----:B------:R-:W-:Y:S01]  /*1fb0*/  @!P3 LEA R6, R6, R31, 0x2 ;  /* 0x0000001f0606b211 */ /* 0x000fe200078e10ff */
[----:B--2---:R-:W-:Y:S01]  /*1fc0*/  @!P1 IMAD R8, R16, R5, R5 ;  /* 0x0000000510089224 */ /* 0x004fe200078e0205 */
[----:B------:R-:W-:-:S03]  /*1fd0*/  MOV R5, RZ ;  /* 0x000000ff00057202 */ /* 0x000fc60000000f00 */
[----:B------:R2:W3:Y:S01]  /*1fe0*/  @!P3 LDS R4, [R6] ;  /* 0x000000000604b984 */ /* 0x0004e20000000800 */
[----:B------:R-:W-:-:S03]  /*1ff0*/  @!P1 IMAD.IADD R8, R17, 0x1, R8 ;  /* 0x0000000111089824 */ /* 0x000fc600078e0208 */
[----:B------:R4:W-:Y:S02]  /*2000*/  @!P2 LDS R5, [R37] ;  /* 0x000000002505a984 */ /* 0x0009e40000000800 */
[----:B------:R-:W-:Y:S02]  /*2010*/  @!P1 LEA R34, R8, R31, 0x2 ;  /* 0x0000001f08229211 */ /* 0x000fe400078e10ff */
[----:B--2---:R-:W-:Y:S01]  /*2020*/  CS2R R6, SRZ ;  /* 0x0000000000067805 */ /* 0x004fe2000001ff00 */
[----:B0-----:R-:W-:Y:S01]  /*2030*/  @!P0 IMAD R10, R16, R11, R11 ;  /* 0x0000000b100a8224 */ /* 0x001fe200078e020b */
[----:B----4-:R-:W-:-:S04]  /*2040*/  @!P3 IADD3 R37, PT, PT, R20, R31, RZ ;  /* 0x0000001f1425b210 */ /* 0x010fc80007ffe0ff */
[----:B------:R0:W2:Y:S01]  /*2050*/  @!P1 LDS R7, [R34] ;  /* 0x0000000022079984 */ /* 0x0000a20000000800 */
[----:B-1----:R-:W-:Y:S01]  /*2060*/  FMUL R8, R14, R9 ;  /* 0x000000090e087220 */ /* 0x002fe20000400000 */
[----:B------:R-:W-:-:S03]  /*2070*/  IMAD.MOV.U32 R9, RZ, RZ, RZ ;  /* 0x000000ffff097224 */ /* 0x000fc600078e00ff */
[----:B---3--:R-:W-:Y:S01]  /*2080*/  FFMA R33, R13, R4, R8 ;  /* 0x000000040d217223 */ /* 0x008fe20000000008 */
[----:B------:R-:W-:Y:S01]  /*2090*/  @!P0 IMAD.IADD R4, R17, 0x1, R10 ;  /* 0x0000000111048824 */ /* 0x000fe200078e020a */
[----:B------:R-:W-:Y:S01]  /*20a0*/  CS2R R10, SRZ ;  /* 0x00000000000a7805 */ /* 0x000fe2000001ff00 */
[----:B------:R-:W-:Y:S02]  /*20b0*/  IMAD.MOV.U32 R8, RZ, RZ, RZ ;  /* 0x000000ffff087224 */ /* 0x000fe400078e00ff */
[----:B0-----:R-:W-:Y:S02]  /*20c0*/  @!P0 IMAD.U32 R34, R4, 0x4, R31 ;  /* 0x0000000404228824 */ /* 0x001fe400078e001f */
[----:B------:R-:W-:Y:S01]  /*20d0*/  IMAD.MOV.U32 R4, RZ, RZ, RZ ;  /* 0x000000ffff047224 */ /* 0x000fe200078e00ff */
[----:B------:R0:W1:Y:S04]  /*20e0*/  @!P3 LDS R10, [R35+-0x4] ;  /* 0xfffffc00230ab984 */ /* 0x0000680000000800 */
[----:B------:R2:W3:Y:S01]  /*20f0*/  @!P0 LDS R8, [R34+0x4] ;  /* 0x0000040022088984 */ /* 0x0004e20000000800 */
[----:B0-----:R-:W-:-:S03]  /*2100*/  @!P0 IADD3 R35, PT, PT, R21, R31, RZ ;  /* 0x0000001f15238210 */ /* 0x001fc60007ffe0ff */
[----:B------:R0:W4:Y:S01]  /*2110*/  @!P1 LDS R11, [R36] ;  /* 0x00000000240b9984 */ /* 0x0001220000000800 */
[----:B--2---:R-:W-:-:S03]  /*2120*/  FFMA R34, R12, R7, R33 ;  /* 0x000000070c227223 */ /* 0x004fc60000000021 */
[----:B------:R2:W-:Y:S01]  /*2130*/  @!P3 LDS R4, [R37] ;  /* 0x000000002504b984 */ /* 0x0005e20000000800 */
[----:B------:R-:W-:-:S03]  /*2140*/  @!P1 IADD3 R33, PT, PT, R23, R31, RZ ;  /* 0x0000001f17219210 */ /* 0x000fc60007ffe0ff */
[----:B------:R-:W5:Y:S01]  /*2150*/  @!P0 LDS R6, [R35+0x4] ;  /* 0x0000040023068984 */ /* 0x000f620000000800 */
[----:B0-----:R-:W-:Y:S01]  /*2160*/  FMUL R36, R14, R5 ;  /* 0x000000050e247220 */ /* 0x001fe20000400000 */
[----:B------:R-:W-:Y:S01]  /*2170*/  IMAD.MOV.U32 R5, RZ, RZ, RZ ;  /* 0x000000ffff057224 */ /* 0x000fe200078e00ff */
[----:B--2---:R-:W-:-:S05]  /*2180*/  @!P2 IADD3 R37, PT, PT, R20, R31, RZ ;  /* 0x0000001f1425a210 */ /* 0x004fca0007ffe0ff */
[----:B------:R0:W-:Y:S04]  /*2190*/  @!P1 LDS R5, [R33] ;  /* 0x0000000021059984 */ /* 0x0001e80000000800 */
[----:B------:R5:W2:Y:S01]  /*21a0*/  @!P2 LDS R9, [R37+0x4] ;  /* 0x000004002509a984 */ /* 0x000aa20000000800 */
[--C-:B0-----:R-:W-:Y:S02]  /*21b0*/  @!P0 IMAD.IADD R33, R23, 0x1, R31.reuse ;  /* 0x0000000117218824 */ /* 0x101fe400078e021f */
[----:B-1----:R-:W-:Y:S01]  /*21c0*/  FFMA R7, R13, R10, R36 ;  /* 0x0000000a0d077223 */ /* 0x002fe20000000024 */
[----:B------:R-:W-:Y:S02]  /*21d0*/  @!P3 IMAD.IADD R36, R19, 0x1, R31 ;  /* 0x000000011324b824 */ /* 0x000fe400078e021f */
[----:B---3--:R-:W-:Y:S01]  /*21e0*/  FFMA R35, R15, R8, R34 ;  /* 0x000000080f237223 */ /* 0x008fe20000000022 */
[----:B------:R-:W-:Y:S01]  /*21f0*/  @!P2 IADD3 R34, PT, PT, R19, R31, RZ ;  /* 0x0000001f1322a210 */ /* 0x000fe20007ffe0ff */
[----:B----4-:R-:W-:Y:S01]  /*2200*/  FFMA R8, R12, R11, R7 ;  /* 0x0000000b0c087223 */ /* 0x010fe20000000007 */
[----:B------:R-:W-:-:S06]  /*2210*/  IMAD.MOV.U32 R7, RZ, RZ, RZ ;  /* 0x000000ffff077224 */ /* 0x000fcc00078e00ff */
[----:B------:R-:W0:Y:S01]  /*2220*/  @!P2 LDS R7, [R34+0x4] ;  /* 0x000004002207a984 */ /* 0x000e220000000800 */
[----:B-----5:R-:W-:Y:S01]  /*2230*/  FFMA R37, R15, R6, R8 ;  /* 0x000000060f257223 */ /* 0x020fe20000000008 */
[----:B------:R-:W-:Y:S02]  /*2240*/  HFMA2 R8, -RZ, RZ, 0, 0 ;  /* 0x00000000ff087431 */ /* 0x000fe400000001ff */
[----:B------:R-:W-:-:S04]  /*2250*/  IMAD.MOV.U32 R6, RZ, RZ, RZ ;  /* 0x000000ffff067224 */ /* 0x000fc800078e00ff */
[----:B------:R1:W3:Y:S01]  /*2260*/  @!P3 LDS R8, [R36] ;  /* 0x000000002408b984 */ /* 0x0002e20000000800 */
[----:B--2---:R-:W-:-:S04]  /*2270*/  FMUL R10, R14, R9 ;  /* 0x000000090e0a7220 */ /* 0x004fc80000400000 */
[----:B------:R-:W-:Y:S01]  /*2280*/  FFMA R9, R13, R4, R10 ;  /* 0x000000040d097223 */ /* 0x000fe2000000000a */
[----:B------:R-:W-:Y:S02]  /*2290*/  CS2R R10, SRZ ;  /* 0x00000000000a7805 */ /* 0x000fe4000001ff00 */
[CC--:B------:R-:W-:Y:S02]  /*22a0*/  @!P1 IADD3 R4, PT, PT, R22.reuse, R31.reuse, RZ ;  /* 0x0000001f16049210 */ /* 0x0c0fe40007ffe0ff */
[----:B-1----:R-:W-:Y:S01]  /*22b0*/  @!P0 IADD3 R36, PT, PT, R22, R31, RZ ;  /* 0x0000001f16248210 */ /* 0x002fe20007ffe0ff */
[----:B------:R-:W-:Y:S01]  /*22c0*/  FFMA R34, R12, R5, R9 ;  /* 0x000000050c227223 */ /* 0x000fe20000000009 */
[----:B------:R-:W-:Y:S01]  /*22d0*/  LEA R31, R18, R31, 0x4 ;  /* 0x0000001f121f7211 */ /* 0x000fe200078e20ff */
[----:B------:R-:W1:Y:S04]  /*22e0*/  @!P0 LDS R10, [R33+0x4] ;  /* 0x00000400210a8984 */ /* 0x000e680000000800 */
[----:B------:R2:W4:Y:S04]  /*22f0*/  @!P1 LDS R11, [R4] ;  /* 0x00000000040b9984 */ /* 0x0005280000000800 */
[----:B------:R-:W5:Y:S01]  /*2300*/  @!P0 LDS R6, [R36+0x4] ;  /* 0x0000040024068984 */ /* 0x000f620000000800 */
[----:B--2---:R-:W2:Y:S01]  /*2310*/  LDC.64 R4, c[0x0][0x390] ;  /* 0x0000e400ff047b82 */ /* 0x004ea20000000a00 */
[----:B0-----:R-:W-:-:S04]  /*2320*/  FMUL R7, R14, R7 ;  /* 0x000000070e077220 */ /* 0x001fc80000400000 */
[----:B---3--:R-:W-:Y:S01]  /*2330*/  FFMA R7, R13, R8, R7 ;  /* 0x000000080d077223 */ /* 0x008fe20000000007 */
[----:B--2---:R-:W-:Y:S01]  /*2340*/  IMAD.WIDE R8, R26, 0x4, R4 ;  /* 0x000000041a087825 */ /* 0x004fe200078e0204 */
[----:B------:R-:W-:-:S03]  /*2350*/  LEA R26, R25, R26, 0x2 ;  /* 0x0000001a191a7211 */ /* 0x000fc600078e10ff */
[----:B-1----:R-:W-:Y:S01]  /*2360*/  FFMA R33, R15, R10, R34 ;  /* 0x0000000a0f217223 */ /* 0x002fe20000000022 */
[----:B------:R0:W-:Y:S01]  /*2370*/  STG.E desc[UR8][R8.64], R35 ;  /* 0x0000002308007986 */ /* 0x0001e2000c101908 */
[----:B----4-:R-:W-:Y:S01]  /*2380*/  FFMA R34, R12, R11, R7 ;  /* 0x0000000b0c227223 */ /* 0x010fe20000000007 */
[----:B------:R-:W-:-:S04]  /*2390*/  IMAD.WIDE R10, R30, 0x4, R4 ;  /* 0x000000041e0a7825 */ /* 0x000fc800078e0204 */
[----:B-----5:R-:W-:Y:S01]  /*23a0*/  FFMA R34, R15, R6, R34 ;  /* 0x000000060f227223 */ /* 0x020fe20000000022 */
[--C-:B------:R-:W-:Y:S01]  /*23b0*/  IMAD.WIDE R6, R29, 0x4, R4.reuse ;  /* 0x000000041d067825 */ /* 0x100fe200078e0204 */
[----:B------:R0:W-:Y:S01]  /*23c0*/  STG.E desc[UR8][R10.64], R37 ;  /* 0x000000250a007986 */ /* 0x0001e2000c101908 */
[----:B------:R-:W-:Y:S02]  /*23d0*/  LEA R29, R25, R29, 0x2 ;  /* 0x0000001d191d7211 */ /* 0x000fe400078e10ff */
[----:B------:R-:W-:Y:S01]  /*23e0*/  IMAD.WIDE R4, R27, 0x4, R4 ;  /* 0x000000041b047825 */ /* 0x000fe200078e0204 */
[----:B------:R0:W-:Y:S03]  /*23f0*/  STG.E desc[UR8][R6.64], R33 ;  /* 0x0000002106007986 */ /* 0x0001e6000c101908 */
[C---:B------:R-:W-:Y:S01]  /*2400*/  IMAD R27, R25.reuse, 0x4, R27 ;  /* 0x00000004191b7824 */ /* 0x040fe200078e021b */
[----:B------:R0:W-:Y:S01]  /*2410*/  STG.E desc[UR8][R4.64], R34 ;  /* 0x0000002204007986 */ /* 0x0001e2000c101908 */
[----:B------:R-:W-:Y:S01]  /*2420*/  IMAD R30, R25, 0x4, R30 ;  /* 0x00000004191e7824 */ /* 0x000fe200078e021e */
[----:B------:R-:W-:Y:S06]  /*2430*/  @P4 BRA `(.L_x_8) ;  /* 0xfffffff800a04947 */ /* 0x000fec000383ffff */
[----:B------:R-:W-:Y:S05]  /*2440*/  BSYNC.RECONVERGENT B1 ;  /* 0x0000000000017941 */ /* 0x000fea0003800200 */
.L_x_7:
[----:B------:R-:W-:Y:S05]  /*2450*/  BSYNC.RECONVERGENT B0 ;  /* 0x0000000000007941 */ /* 0x000fea0003800200 */
.L_x_6:
[----:B0-----:R-:W0:Y:S02]  /*2460*/  LDC R8, c[0x0][0x398] ;  /* 0x0000e600ff087b82 */ /* 0x001e240000000800 */
[----:B0-----:R-:W-:-:S13]  /*2470*/  LOP3.LUT P4, R8, R8, 0x3, RZ, 0xc0, !PT ;  /* 0x0000000308087812 */ /* 0x001fda000788c0ff */
[----:B------:R-:W-:Y:S05]  /*2480*/  @!P4 EXIT ;  /* 0x000000000000c94d */ /* 0x000fea0003800000 */
[----:B------:R-:W0:Y:S01]  /*2490*/  LDC.64 R6, c[0x0][0x3a0] ;  /* 0x0000e800ff067b82 */ /* 0x000e220000000a00 */
[----:B------:R-:W1:Y:S01]  /*24a0*/  LDCU UR5, c[0x0][0x39c] ;  /* 0x00007380ff0577ac */ /* 0x000e620008000800 */
[----:B------:R-:W-:Y:S02]  /*24b0*/  IMAD.IADD R3, R3, 0x1, R24 ;  /* 0x0000000103037824 */ /* 0x000fe400078e0218 */
[----:B------:R-:W-:Y:S01]  /*24c0*/  IMAD.MOV R8, RZ, RZ, -R8 ;  /* 0x000000ffff087224 */ /* 0x000fe200078e0a08 */
[----:B------:R-:W2:Y:S03]  /*24d0*/  LDCU UR10, c[0x0][0x3a8] ;  /* 0x00007500ff0a77ac */ /* 0x000ea60008000800 */
[----:B------:R-:W3:Y:S01]  /*24e0*/  S2UR UR6, SR_CgaCtaId ;  /* 0x00000000000679c3 */ /* 0x000ee20000008800 */
[----:B------:R-:W-:Y:S01]  /*24f0*/  UMOV UR4, 0x400 ;  /* 0x0000040000047882 */ /* 0x000fe20000000000 */
[----:B------:R-:W4:Y:S06]  /*2500*/  LDCU UR11, c[0x0][0x3a8] ;  /* 0x00007500ff0b77ac */ /* 0x000f2c0008000800 */
[----:B------:R-:W4:Y:S01]  /*2510*/  LDC R18, c[0x0][0x3a4] ;  /* 0x0000e900ff127b82 */ /* 0x000f220000000800 */
[----:B-1----:R-:W-:-:S07]  /*2520*/  IMAD R9, R24, UR5, R16 ;  /* 0x0000000518097c24 */ /* 0x002fce000f8e0210 */
[----:B------:R-:W1:Y:S01]  /*2530*/  LDC.64 R4, c[0x0][0x390] ;  /* 0x0000e400ff047b82 */ /* 0x000e620000000a00 */
[----:B0-----:R-:W-:Y:S01]  /*2540*/  R2UR UR7, R6 ;  /* 0x00000000060772ca */ /* 0x001fe200000e0000 */
[----:B------:R-:W-:Y:S02]  /*2550*/  IMAD R10, R9, R6, R6 ;  /* 0x00000006090a7224 */ /* 0x000fe400078e0206 */
[----:B------:R-:W-:-:S03]  /*2560*/  IMAD R3, R3, R7, R2 ;  /* 0x0000000703037224 */ /* 0x000fc600078e0202 */
[----:B------:R-:W-:Y:S01]  /*2570*/  IADD3 R10, PT, PT, R17, R10, RZ ;  /* 0x0000000a110a7210 */ /* 0x000fe20007ffe0ff */
[----:B------:R-:W-:Y:S01]  /*2580*/  IMAD R17, R9, R6, R17 ;  /* 0x0000000609117224 */ /* 0x000fe200078e0211 */
[----:B---3--:R-:W-:Y:S01]  /*2590*/  ULEA UR4, UR6, UR4, 0x18 ;  /* 0x0000000406047291 */ /* 0x008fe2000f8ec0ff */
[----:B--2---:R-:W-:Y:S01]  /*25a0*/  IMAD R7, R3, UR10, R0 ;  /* 0x0000000a03077c24 */ /* 0x004fe2000f8e0200 */
[----:B------:R-:W-:-:S03]  /*25b0*/  SHF.L.U32 R10, R10, 0x2, RZ ;  /* 0x000000020a0a7819 */ /* 0x000fc600000006ff */
[----:B------:R-:W-:-:S12]  /*25c0*/  UIMAD UR5, UR5, UR7, URZ ;  /* 0x00000007050572a4 */ /* 0x000fd8000f8e02ff */
.L_x_9:
[----:B0-----:R-:W-:Y:S01]  /*25d0*/  IMAD.MOV.U32 R3, RZ, RZ, RZ ;  /* 0x000000ffff037224 */ /* 0x001fe200078e00ff */
[----:B------:R-:W-:Y:S01]  /*25e0*/  LEA R11, R17, UR4, 0x2 ;  /* 0x00000004110b7c11 */ /* 0x000fe2000f8e10ff */
[----:B------:R-:W-:Y:S01]  /*25f0*/  IMAD.MOV.U32 R9, RZ, RZ, RZ ;  /* 0x000000ffff097224 */ /* 0x000fe200078e00ff */
[----:B------:R-:W-:Y:S01]  /*2600*/  MOV R0, RZ ;  /* 0x000000ff00007202 */ /* 0x000fe20000000f00 */
[----:B------:R-:W-:Y:S01]  /*2610*/  HFMA2 R6, -RZ, RZ, 0, 0 ;  /* 0x00000000ff067431 */ /* 0x000fe200000001ff */
[----:B------:R-:W-:Y:S01]  /*2620*/  IADD3 R8, PT, PT, R8, 0x1, RZ ;  /* 0x0000000108087810 */ /* 0x000fe20007ffe0ff */
[----:B------:R-:W0:Y:S03]  /*2630*/  @!P2 LDS R3, [R11+0x4] ;  /* 0x000004000b03a984 */ /* 0x000e260000000800 */
[----:B------:R-:W-:Y:S01]  /*2640*/  ISETP.NE.AND P4, PT, R8, RZ, PT ;  /* 0x000000ff0800720c */ /* 0x000fe20003f85270 */
[----:B------:R-:W2:Y:S04]  /*2650*/  @!P3 LDS R0, [R11] ;  /* 0x000000000b00b984 */ /* 0x000ea80000000800 */
[----:B------:R-:W3:Y:S04]  /*2660*/  @!P1 LDS R9, [R10+UR4] ;  /* 0x000000040a099984 */ /* 0x000ee80008000800 */
[----:B------:R-:W5:Y:S01]  /*2670*/  @!P0 LDS R6, [R10+UR4+0x4] ;  /* 0x000004040a068984 */ /* 0x000f620008000800 */
[----:B------:R-:W-:Y:S01]  /*2680*/  ULEA UR4, UR5, UR4, 0x2 ;  /* 0x0000000405047291 */ /* 0x000fe2000f8e10ff */
[----:B0-----:R-:W-:-:S04]  /*2690*/  FMUL R2, R14, R3 ;  /* 0x000000030e027220 */ /* 0x001fc80000400000 */
[----:B--2---:R-:W-:-:S04]  /*26a0*/  FFMA R3, R13, R0, R2 ;  /* 0x000000000d037223 */ /* 0x004fc80000000002 */
[----:B---3--:R-:W-:Y:S01]  /*26b0*/  FFMA R0, R12, R9, R3 ;  /* 0x000000090c007223 */ /* 0x008fe20000000003 */
[----:B-1----:R-:W-:-:S04]  /*26c0*/  IMAD.WIDE R2, R7, 0x4, R4 ;  /* 0x0000000407027825 */ /* 0x002fc800078e0204 */
[----:B-----5:R-:W-:Y:S01]  /*26d0*/  FFMA R9, R15, R6, R0 ;  /* 0x000000060f097223 */ /* 0x020fe20000000000 */
[----:B----4-:R-:W-:-:S04]  /*26e0*/  IMAD R7, R18, UR11, R7 ;  /* 0x0000000b12077c24 */ /* 0x010fc8000f8e0207 */
[----:B------:R0:W-:Y:S01]  /*26f0*/  STG.E desc[UR8][R2.64], R9 ;  /* 0x0000000902007986 */ /* 0x0001e2000c101908 */
[----:B------:R-:W-:Y:S05]  /*2700*/  @P4 BRA `(.L_x_9) ;  /* 0xfffffffc00b04947 */ /* 0x000fea000383ffff */
[----:B------:R-:W-:Y:S05]  /*2710*/  EXIT ;  /* 0x000000000000794d */ /* 0x000fea0003800000 */
.L_x_10:
[----:B------:R-:W-:-:S00]  /*2720*/  BRA `(.L_x_10) ;  /* 0xfffffffc00fc7947 */ /* 0x000fc0000383ffff */
[----:B------:R-:W-:-:S00]  /*2730*/  NOP ;  /* 0x0000000000007918 */ /* 0x000fc00000000000 */
        /* <DEDUP_REMOVED lines=12> */
.L_x_11:


//--------------------- .nv.shared._Z25grid_sample_kernel_sharedPKfS0_Pfiiiii --------------------------
	.section	.nv.shared._Z25grid_sample_kernel_sharedPKfS0_Pfiiiii,"aw",@nobits
	.sectionflags	@""
	.align	16
	.zero		1024


//--------------------- .nv.shared.reserved.0     --------------------------
	.section	.nv.shared.reserved.0,"aw",@nobits
	.weak		__nv_reservedSMEM_offset_0_alias
	.size		__nv_reservedSMEM_offset_0_alias, 0, 64
	.other		__nv_reservedSMEM_offset_0_alias,@"STO_CUDA_RESERVED_SHARED STV_DEFAULT"
__nv_reservedSMEM_offset_0_alias:
	.zero		0
	.zero		64


//--------------------- .nv.constant0._Z25grid_sample_kernel_sharedPKfS0_Pfiiiii --------------------------
	.section	.nv.constant0._Z25grid_sample_kernel_sharedPKfS0_Pfiiiii,"a",@progbits
	.sectionflags	@""
	.align	4
.nv.constant0._Z25grid_sample_kernel_sharedPKfS0_Pfiiiii:
	.zero		940


//--------------------- SYMBOLS --------------------------

	.type		.nv.reservedSmem.offset0,@object
	.size		.nv.reservedSmem.offset0,0x4
	.type		.nv.reservedSmem.cap,@object
	.size		.nv.reservedSmem.cap,0x4
